//
// Generated by NVIDIA NVVM Compiler
//
// Compiler Build ID: CL-36424714
// Cuda compilation tools, release 13.0, V13.0.88
// Based on NVVM 20.0.0
//

.version 9.0
.target sm_100
.address_size 64

	// .globl	_Z17gemm_naive_kernelPKfS0_Pfiii
// _ZZ24gemm_tiled_1x2_kernel_16PKfS0_PfiiiE6tile_A has been demoted
// _ZZ24gemm_tiled_1x2_kernel_16PKfS0_PfiiiE6tile_B has been demoted
// _ZZ17gemm_tiled_kernelILi32EEvPKfS1_PfiiiE6tile_A has been demoted
// _ZZ17gemm_tiled_kernelILi32EEvPKfS1_PfiiiE6tile_B has been demoted

.visible .entry _Z17gemm_naive_kernelPKfS0_Pfiii(
	.param .u64 .ptr .align 1 _Z17gemm_naive_kernelPKfS0_Pfiii_param_0,
	.param .u64 .ptr .align 1 _Z17gemm_naive_kernelPKfS0_Pfiii_param_1,
	.param .u64 .ptr .align 1 _Z17gemm_naive_kernelPKfS0_Pfiii_param_2,
	.param .u32 _Z17gemm_naive_kernelPKfS0_Pfiii_param_3,
	.param .u32 _Z17gemm_naive_kernelPKfS0_Pfiii_param_4,
	.param .u32 _Z17gemm_naive_kernelPKfS0_Pfiii_param_5
)
{
	.reg .pred 	%p<9>;
	.reg .b32 	%r<36>;
	.reg .b32 	%f<30>;
	.reg .b64 	%rd<28>;

	ld.param.u64 	%rd10, [_Z17gemm_naive_kernelPKfS0_Pfiii_param_0];
	ld.param.u64 	%rd11, [_Z17gemm_naive_kernelPKfS0_Pfiii_param_1];
	ld.param.u64 	%rd9, [_Z17gemm_naive_kernelPKfS0_Pfiii_param_2];
	ld.param.u32 	%r21, [_Z17gemm_naive_kernelPKfS0_Pfiii_param_3];
	ld.param.u32 	%r19, [_Z17gemm_naive_kernelPKfS0_Pfiii_param_4];
	ld.param.u32 	%r20, [_Z17gemm_naive_kernelPKfS0_Pfiii_param_5];
	cvta.to.global.u64 	%rd1, %rd11;
	cvta.to.global.u64 	%rd2, %rd10;
	mov.u32 	%r22, %ctaid.y;
	mov.u32 	%r23, %ntid.y;
	mov.u32 	%r24, %tid.y;
	mad.lo.s32 	%r1, %r22, %r23, %r24;
	mov.u32 	%r25, %ctaid.x;
	mov.u32 	%r26, %ntid.x;
	mov.u32 	%r27, %tid.x;
	mad.lo.s32 	%r2, %r25, %r26, %r27;
	setp.ge.s32 	%p1, %r1, %r21;
	setp.ge.s32 	%p2, %r2, %r19;
	or.pred  	%p3, %p1, %p2;
	@%p3 bra 	$L__BB0_9;
	setp.lt.s32 	%p4, %r20, 1;
	mov.f32 	%f29, 0f00000000;
	@%p4 bra 	$L__BB0_8;
	mul.lo.s32 	%r3, %r20, %r1;
	and.b32  	%r4, %r20, 3;
	setp.lt.u32 	%p5, %r20, 4;
	mov.f32 	%f29, 0f00000000;
	mov.b32 	%r33, 0;
	@%p5 bra 	$L__BB0_5;
	and.b32  	%r33, %r20, 2147483644;
	neg.s32 	%r32, %r33;
	shl.b32 	%r7, %r19, 2;
	mul.wide.u32 	%rd12, %r3, 4;
	add.s64 	%rd13, %rd12, %rd2;
	add.s64 	%rd26, %rd13, 8;
	mov.f32 	%f29, 0f00000000;
	mul.wide.s32 	%rd16, %r19, 4;
	mov.u32 	%r31, %r2;
$L__BB0_4:
	.pragma "nounroll";
	ld.global.nc.f32 	%f12, [%rd26+-8];
	mul.wide.s32 	%rd14, %r31, 4;
	add.s64 	%rd15, %rd1, %rd14;
	ld.global.nc.f32 	%f13, [%rd15];
	fma.rn.f32 	%f14, %f12, %f13, %f29;
	ld.global.nc.f32 	%f15, [%rd26+-4];
	add.s64 	%rd17, %rd15, %rd16;
	ld.global.nc.f32 	%f16, [%rd17];
	fma.rn.f32 	%f17, %f15, %f16, %f14;
	ld.global.nc.f32 	%f18, [%rd26];
	add.s64 	%rd18, %rd17, %rd16;
	ld.global.nc.f32 	%f19, [%rd18];
	fma.rn.f32 	%f20, %f18, %f19, %f17;
	ld.global.nc.f32 	%f21, [%rd26+4];
	add.s64 	%rd19, %rd18, %rd16;
	ld.global.nc.f32 	%f22, [%rd19];
	fma.rn.f32 	%f29, %f21, %f22, %f20;
	add.s32 	%r32, %r32, 4;
	add.s32 	%r31, %r31, %r7;
	add.s64 	%rd26, %rd26, 16;
	setp.ne.s32 	%p6, %r32, 0;
	@%p6 bra 	$L__BB0_4;
$L__BB0_5:
	setp.eq.s32 	%p7, %r4, 0;
	@%p7 bra 	$L__BB0_8;
	mad.lo.s32 	%r35, %r33, %r19, %r2;
	add.s32 	%r29, %r33, %r3;
	mul.wide.u32 	%rd20, %r29, 4;
	add.s64 	%rd27, %rd2, %rd20;
	neg.s32 	%r34, %r4;
$L__BB0_7:
	.pragma "nounroll";
	ld.global.nc.f32 	%f23, [%rd27];
	mul.wide.s32 	%rd21, %r35, 4;
	add.s64 	%rd22, %rd1, %rd21;
	ld.global.nc.f32 	%f24, [%rd22];
	fma.rn.f32 	%f29, %f23, %f24, %f29;
	add.s32 	%r35, %r35, %r19;
	add.s64 	%rd27, %rd27, 4;
	add.s32 	%r34, %r34, 1;
	setp.ne.s32 	%p8, %r34, 0;
	@%p8 bra 	$L__BB0_7;
$L__BB0_8:
	mad.lo.s32 	%r30, %r19, %r1, %r2;
	cvta.to.global.u64 	%rd23, %rd9;
	mul.wide.s32 	%rd24, %r30, 4;
	add.s64 	%rd25, %rd23, %rd24;
	st.global.f32 	[%rd25], %f29;
$L__BB0_9:
	ret;

}
	// .globl	_Z24gemm_tiled_1x2_kernel_16PKfS0_Pfiii
.visible .entry _Z24gemm_tiled_1x2_kernel_16PKfS0_Pfiii(
	.param .u64 .ptr .align 1 _Z24gemm_tiled_1x2_kernel_16PKfS0_Pfiii_param_0,
	.param .u64 .ptr .align 1 _Z24gemm_tiled_1x2_kernel_16PKfS0_Pfiii_param_1,
	.param .u64 .ptr .align 1 _Z24gemm_tiled_1x2_kernel_16PKfS0_Pfiii_param_2,
	.param .u32 _Z24gemm_tiled_1x2_kernel_16PKfS0_Pfiii_param_3,
	.param .u32 _Z24gemm_tiled_1x2_kernel_16PKfS0_Pfiii_param_4,
	.param .u32 _Z24gemm_tiled_1x2_kernel_16PKfS0_Pfiii_param_5
)
{
	.reg .pred 	%p<18>;
	.reg .b32 	%r<50>;
	.reg .b32 	%f<103>;
	.reg .b64 	%rd<23>;
	// demoted variable
	.shared .align 4 .b8 _ZZ24gemm_tiled_1x2_kernel_16PKfS0_PfiiiE6tile_A[1024];
	// demoted variable
	.shared .align 4 .b8 _ZZ24gemm_tiled_1x2_kernel_16PKfS0_PfiiiE6tile_B[2048];
	ld.param.u64 	%rd5, [_Z24gemm_tiled_1x2_kernel_16PKfS0_Pfiii_param_0];
	ld.param.u64 	%rd6, [_Z24gemm_tiled_1x2_kernel_16PKfS0_Pfiii_param_1];
	ld.param.u64 	%rd7, [_Z24gemm_tiled_1x2_kernel_16PKfS0_Pfiii_param_2];
	ld.param.u32 	%r28, [_Z24gemm_tiled_1x2_kernel_16PKfS0_Pfiii_param_3];
	ld.param.u32 	%r29, [_Z24gemm_tiled_1x2_kernel_16PKfS0_Pfiii_param_4];
	ld.param.u32 	%r30, [_Z24gemm_tiled_1x2_kernel_16PKfS0_Pfiii_param_5];
	cvta.to.global.u64 	%rd1, %rd6;
	cvta.to.global.u64 	%rd2, %rd7;
	mov.u32 	%r31, %ctaid.y;
	shl.b32 	%r32, %r31, 4;
	mov.u32 	%r46, %tid.y;
	add.s32 	%r2, %r32, %r46;
	mov.u32 	%r33, %ctaid.x;
	shl.b32 	%r3, %r33, 5;
	mov.u32 	%r44, %tid.x;
	add.s32 	%r5, %r3, %r44;
	add.s32 	%r6, %r5, 16;
	setp.lt.s32 	%p1, %r30, 1;
	mov.f32 	%f101, 0f00000000;
	mov.f32 	%f102, %f101;
	@%p1 bra 	$L__BB1_9;
	add.s32 	%r34, %r30, 15;
	shr.u32 	%r35, %r34, 4;
	shl.b32 	%r36, %r46, 6;
	mov.u32 	%r37, _ZZ24gemm_tiled_1x2_kernel_16PKfS0_PfiiiE6tile_A;
	add.s32 	%r7, %r37, %r36;
	shl.b32 	%r38, %r44, 2;
	add.s32 	%r8, %r7, %r38;
	shl.b32 	%r39, %r46, 7;
	mov.u32 	%r40, _ZZ24gemm_tiled_1x2_kernel_16PKfS0_PfiiiE6tile_B;
	add.s32 	%r10, %r40, %r38;
	add.s32 	%r9, %r10, %r39;
	neg.s32 	%r49, %r35;
	mul.lo.s32 	%r48, %r46, %r29;
	shl.b32 	%r13, %r29, 4;
	add.s32 	%r41, %r44, %r48;
	add.s32 	%r47, %r41, %r3;
	mad.lo.s32 	%r45, %r30, %r2, %r44;
	cvta.to.global.u64 	%rd3, %rd5;
	mov.f32 	%f102, 0f00000000;
	cvt.s64.s32 	%rd12, %r5;
	mov.f32 	%f101, %f102;
$L__BB1_2:
	setp.ge.s32 	%p2, %r2, %r28;
	mul.wide.s32 	%rd8, %r45, 4;
	add.s64 	%rd4, %rd3, %rd8;
	setp.ge.s32 	%p3, %r44, %r30;
	mov.f32 	%f98, 0f00000000;
	or.pred  	%p4, %p2, %p3;
	@%p4 bra 	$L__BB1_4;
	ld.global.nc.f32 	%f98, [%rd4];
$L__BB1_4:
	setp.ge.s32 	%p5, %r5, %r29;
	st.shared.f32 	[%r8], %f98;
	setp.ge.s32 	%p6, %r46, %r30;
	mov.f32 	%f99, 0f00000000;
	or.pred  	%p7, %p5, %p6;
	@%p7 bra 	$L__BB1_6;
	mul.wide.s32 	%rd9, %r47, 4;
	add.s64 	%rd10, %rd1, %rd9;
	ld.global.nc.f32 	%f99, [%rd10];
$L__BB1_6:
	setp.ge.s32 	%p9, %r6, %r29;
	st.shared.f32 	[%r9], %f99;
	mov.f32 	%f100, 0f00000000;
	or.pred  	%p10, %p6, %p9;
	@%p10 bra 	$L__BB1_8;
	cvt.s64.s32 	%rd11, %r48;
	add.s64 	%rd13, %rd11, %rd12;
	shl.b64 	%rd14, %rd13, 2;
	add.s64 	%rd15, %rd1, %rd14;
	ld.global.nc.f32 	%f100, [%rd15+64];
$L__BB1_8:
	st.shared.f32 	[%r9+64], %f100;
	bar.sync 	0;
	ld.shared.f32 	%f18, [%r7];
	ld.shared.f32 	%f19, [%r10];
	fma.rn.f32 	%f20, %f18, %f19, %f101;
	ld.shared.f32 	%f21, [%r10+64];
	fma.rn.f32 	%f22, %f18, %f21, %f102;
	ld.shared.f32 	%f23, [%r7+4];
	ld.shared.f32 	%f24, [%r10+128];
	fma.rn.f32 	%f25, %f23, %f24, %f20;
	ld.shared.f32 	%f26, [%r10+192];
	fma.rn.f32 	%f27, %f23, %f26, %f22;
	ld.shared.f32 	%f28, [%r7+8];
	ld.shared.f32 	%f29, [%r10+256];
	fma.rn.f32 	%f30, %f28, %f29, %f25;
	ld.shared.f32 	%f31, [%r10+320];
	fma.rn.f32 	%f32, %f28, %f31, %f27;
	ld.shared.f32 	%f33, [%r7+12];
	ld.shared.f32 	%f34, [%r10+384];
	fma.rn.f32 	%f35, %f33, %f34, %f30;
	ld.shared.f32 	%f36, [%r10+448];
	fma.rn.f32 	%f37, %f33, %f36, %f32;
	ld.shared.f32 	%f38, [%r7+16];
	ld.shared.f32 	%f39, [%r10+512];
	fma.rn.f32 	%f40, %f38, %f39, %f35;
	ld.shared.f32 	%f41, [%r10+576];
	fma.rn.f32 	%f42, %f38, %f41, %f37;
	ld.shared.f32 	%f43, [%r7+20];
	ld.shared.f32 	%f44, [%r10+640];
	fma.rn.f32 	%f45, %f43, %f44, %f40;
	ld.shared.f32 	%f46, [%r10+704];
	fma.rn.f32 	%f47, %f43, %f46, %f42;
	ld.shared.f32 	%f48, [%r7+24];
	ld.shared.f32 	%f49, [%r10+768];
	fma.rn.f32 	%f50, %f48, %f49, %f45;
	ld.shared.f32 	%f51, [%r10+832];
	fma.rn.f32 	%f52, %f48, %f51, %f47;
	ld.shared.f32 	%f53, [%r7+28];
	ld.shared.f32 	%f54, [%r10+896];
	fma.rn.f32 	%f55, %f53, %f54, %f50;
	ld.shared.f32 	%f56, [%r10+960];
	fma.rn.f32 	%f57, %f53, %f56, %f52;
	ld.shared.f32 	%f58, [%r7+32];
	ld.shared.f32 	%f59, [%r10+1024];
	fma.rn.f32 	%f60, %f58, %f59, %f55;
	ld.shared.f32 	%f61, [%r10+1088];
	fma.rn.f32 	%f62, %f58, %f61, %f57;
	ld.shared.f32 	%f63, [%r7+36];
	ld.shared.f32 	%f64, [%r10+1152];
	fma.rn.f32 	%f65, %f63, %f64, %f60;
	ld.shared.f32 	%f66, [%r10+1216];
	fma.rn.f32 	%f67, %f63, %f66, %f62;
	ld.shared.f32 	%f68, [%r7+40];
	ld.shared.f32 	%f69, [%r10+1280];
	fma.rn.f32 	%f70, %f68, %f69, %f65;
	ld.shared.f32 	%f71, [%r10+1344];
	fma.rn.f32 	%f72, %f68, %f71, %f67;
	ld.shared.f32 	%f73, [%r7+44];
	ld.shared.f32 	%f74, [%r10+1408];
	fma.rn.f32 	%f75, %f73, %f74, %f70;
	ld.shared.f32 	%f76, [%r10+1472];
	fma.rn.f32 	%f77, %f73, %f76, %f72;
	ld.shared.f32 	%f78, [%r7+48];
	ld.shared.f32 	%f79, [%r10+1536];
	fma.rn.f32 	%f80, %f78, %f79, %f75;
	ld.shared.f32 	%f81, [%r10+1600];
	fma.rn.f32 	%f82, %f78, %f81, %f77;
	ld.shared.f32 	%f83, [%r7+52];
	ld.shared.f32 	%f84, [%r10+1664];
	fma.rn.f32 	%f85, %f83, %f84, %f80;
	ld.shared.f32 	%f86, [%r10+1728];
	fma.rn.f32 	%f87, %f83, %f86, %f82;
	ld.shared.f32 	%f88, [%r7+56];
	ld.shared.f32 	%f89, [%r10+1792];
	fma.rn.f32 	%f90, %f88, %f89, %f85;
	ld.shared.f32 	%f91, [%r10+1856];
	fma.rn.f32 	%f92, %f88, %f91, %f87;
	ld.shared.f32 	%f93, [%r7+60];
	ld.shared.f32 	%f94, [%r10+1920];
	fma.rn.f32 	%f101, %f93, %f94, %f90;
	ld.shared.f32 	%f95, [%r10+1984];
	fma.rn.f32 	%f102, %f93, %f95, %f92;
	bar.sync 	0;
	add.s32 	%r49, %r49, 1;
	setp.ne.s32 	%p11, %r49, 0;
	add.s32 	%r48, %r48, %r13;
	add.s32 	%r47, %r47, %r13;
	add.s32 	%r46, %r46, 16;
	add.s32 	%r45, %r45, 16;
	add.s32 	%r44, %r44, 16;
	@%p11 bra 	$L__BB1_2;
$L__BB1_9:
	setp.ge.s32 	%p12, %r2, %r28;
	setp.ge.s32 	%p13, %r5, %r29;
	or.pred  	%p14, %p12, %p13;
	@%p14 bra 	$L__BB1_11;
	mad.lo.s32 	%r42, %r29, %r2, %r5;
	mul.wide.s32 	%rd16, %r42, 4;
	add.s64 	%rd17, %rd2, %rd16;
	st.global.f32 	[%rd17], %f101;
$L__BB1_11:
	setp.ge.s32 	%p15, %r2, %r28;
	setp.ge.s32 	%p16, %r6, %r29;
	or.pred  	%p17, %p15, %p16;
	@%p17 bra 	$L__BB1_13;
	mul.lo.s32 	%r43, %r29, %r2;
	cvt.s64.s32 	%rd18, %r43;
	cvt.s64.s32 	%rd19, %r5;
	add.s64 	%rd20, %rd18, %rd19;
	shl.b64 	%rd21, %rd20, 2;
	add.s64 	%rd22, %rd2, %rd21;
	st.global.f32 	[%rd22+64], %f102;
$L__BB1_13:
	ret;

}
	// .globl	_Z17gemm_tiled_kernelILi32EEvPKfS1_Pfiii
.visible .entry _Z17gemm_tiled_kernelILi32EEvPKfS1_Pfiii(
	.param .u64 .ptr .align 1 _Z17gemm_tiled_kernelILi32EEvPKfS1_Pfiii_param_0,
	.param .u64 .ptr .align 1 _Z17gemm_tiled_kernelILi32EEvPKfS1_Pfiii_param_1,
	.param .u64 .ptr .align 1 _Z17gemm_tiled_kernelILi32EEvPKfS1_Pfiii_param_2,
	.param .u32 _Z17gemm_tiled_kernelILi32EEvPKfS1_Pfiii_param_3,
	.param .u32 _Z17gemm_tiled_kernelILi32EEvPKfS1_Pfiii_param_4,
	.param .u32 _Z17gemm_tiled_kernelILi32EEvPKfS1_Pfiii_param_5
)
{
	.reg .pred 	%p<13>;
	.reg .b32 	%r<44>;
	.reg .b32 	%f<41>;
	.reg .b64 	%rd<13>;
	// demoted variable
	.shared .align 4 .b8 _ZZ17gemm_tiled_kernelILi32EEvPKfS1_PfiiiE6tile_A[4096];
	// demoted variable
	.shared .align 4 .b8 _ZZ17gemm_tiled_kernelILi32EEvPKfS1_PfiiiE6tile_B[4096];
	ld.param.u64 	%rd3, [_Z17gemm_tiled_kernelILi32EEvPKfS1_Pfiii_param_0];
	ld.param.u64 	%rd4, [_Z17gemm_tiled_kernelILi32EEvPKfS1_Pfiii_param_1];
	ld.param.u64 	%rd5, [_Z17gemm_tiled_kernelILi32EEvPKfS1_Pfiii_param_2];
	ld.param.u32 	%r19, [_Z17gemm_tiled_kernelILi32EEvPKfS1_Pfiii_param_3];
	ld.param.u32 	%r20, [_Z17gemm_tiled_kernelILi32EEvPKfS1_Pfiii_param_4];
	ld.param.u32 	%r21, [_Z17gemm_tiled_kernelILi32EEvPKfS1_Pfiii_param_5];
	mov.u32 	%r22, %ctaid.y;
	mov.u32 	%r23, %ntid.y;
	mov.u32 	%r1, %tid.y;
	mad.lo.s32 	%r2, %r22, %r23, %r1;
	mov.u32 	%r24, %ctaid.x;
	mov.u32 	%r25, %ntid.x;
	mov.u32 	%r3, %tid.x;
	mad.lo.s32 	%r4, %r24, %r25, %r3;
	setp.lt.s32 	%p1, %r21, 1;
	mov.f32 	%f39, 0f00000000;
	@%p1 bra 	$L__BB2_9;
	add.s32 	%r27, %r21, 31;
	shr.u32 	%r5, %r27, 5;
	shl.b32 	%r28, %r1, 7;
	mov.u32 	%r29, _ZZ17gemm_tiled_kernelILi32EEvPKfS1_PfiiiE6tile_A;
	add.s32 	%r6, %r29, %r28;
	shl.b32 	%r30, %r3, 2;
	add.s32 	%r7, %r6, %r30;
	mul.lo.s32 	%r8, %r21, %r2;
	mov.u32 	%r31, _ZZ17gemm_tiled_kernelILi32EEvPKfS1_PfiiiE6tile_B;
	add.s32 	%r32, %r31, %r28;
	add.s32 	%r9, %r32, %r30;
	add.s32 	%r33, %r30, %r31;
	add.s32 	%r10, %r33, 512;
	cvta.to.global.u64 	%rd1, %rd3;
	cvta.to.global.u64 	%rd2, %rd4;
	mov.f32 	%f39, 0f00000000;
	mov.b32 	%r41, 0;
$L__BB2_2:
	setp.ge.s32 	%p2, %r2, %r19;
	shl.b32 	%r34, %r41, 5;
	add.s32 	%r35, %r34, %r3;
	add.s32 	%r13, %r34, %r1;
	setp.ge.s32 	%p3, %r35, %r21;
	mov.f32 	%f37, 0f00000000;
	or.pred  	%p4, %p2, %p3;
	@%p4 bra 	$L__BB2_4;
	add.s32 	%r36, %r35, %r8;
	mul.wide.s32 	%rd6, %r36, 4;
	add.s64 	%rd7, %rd1, %rd6;
	ld.global.nc.f32 	%f37, [%rd7];
$L__BB2_4:
	setp.ge.s32 	%p5, %r4, %r20;
	st.shared.f32 	[%r7], %f37;
	setp.ge.s32 	%p6, %r13, %r21;
	mov.f32 	%f38, 0f00000000;
	or.pred  	%p7, %p5, %p6;
	@%p7 bra 	$L__BB2_6;
	mad.lo.s32 	%r37, %r13, %r20, %r4;
	mul.wide.s32 	%rd8, %r37, 4;
	add.s64 	%rd9, %rd2, %rd8;
	ld.global.nc.f32 	%f38, [%rd9];
$L__BB2_6:
	st.shared.f32 	[%r9], %f38;
	bar.sync 	0;
	mov.b32 	%r43, 16;
	mov.u32 	%r42, %r10;
$L__BB2_7:
	.pragma "nounroll";
	add.s32 	%r39, %r6, %r43;
	ld.shared.f32 	%f13, [%r39+-16];
	ld.shared.f32 	%f14, [%r42+-512];
	fma.rn.f32 	%f15, %f13, %f14, %f39;
	ld.shared.f32 	%f16, [%r39+-12];
	ld.shared.f32 	%f17, [%r42+-384];
	fma.rn.f32 	%f18, %f16, %f17, %f15;
	ld.shared.f32 	%f19, [%r39+-8];
	ld.shared.f32 	%f20, [%r42+-256];
	fma.rn.f32 	%f21, %f19, %f20, %f18;
	ld.shared.f32 	%f22, [%r39+-4];
	ld.shared.f32 	%f23, [%r42+-128];
	fma.rn.f32 	%f24, %f22, %f23, %f21;
	ld.shared.f32 	%f25, [%r39];
	ld.shared.f32 	%f26, [%r42];
	fma.rn.f32 	%f27, %f25, %f26, %f24;
	ld.shared.f32 	%f28, [%r39+4];
	ld.shared.f32 	%f29, [%r42+128];
	fma.rn.f32 	%f30, %f28, %f29, %f27;
	ld.shared.f32 	%f31, [%r39+8];
	ld.shared.f32 	%f32, [%r42+256];
	fma.rn.f32 	%f33, %f31, %f32, %f30;
	ld.shared.f32 	%f34, [%r39+12];
	ld.shared.f32 	%f35, [%r42+384];
	fma.rn.f32 	%f39, %f34, %f35, %f33;
	add.s32 	%r43, %r43, 32;
	add.s32 	%r42, %r42, 1024;
	setp.ne.s32 	%p8, %r43, 144;
	@%p8 bra 	$L__BB2_7;
	bar.sync 	0;
	add.s32 	%r41, %r41, 1;
	setp.ne.s32 	%p9, %r41, %r5;
	@%p9 bra 	$L__BB2_2;
$L__BB2_9:
	setp.ge.s32 	%p10, %r2, %r19;
	setp.ge.s32 	%p11, %r4, %r20;
	or.pred  	%p12, %p10, %p11;
	@%p12 bra 	$L__BB2_11;
	mad.lo.s32 	%r40, %r20, %r2, %r4;
	cvta.to.global.u64 	%rd10, %rd5;
	mul.wide.s32 	%rd11, %r40, 4;
	add.s64 	%rd12, %rd10, %rd11;
	st.global.f32 	[%rd12], %f39;
$L__BB2_11:
	ret;

}


// ===== COMPILED SASS (sm_100) =====

	.target	sm_100

	.elftype	@"ET_EXEC"


//--------------------- .note.nv.tkinfo           --------------------------
	.section	.note.nv.tkinfo,"",@"SHT_NOTE"
	.sectionflags	@"SHF_NOTE_NV_TKINFO"
	.tkinfo
        /*0018*/ 	.word	0x00000002
        /*0030*/ 	.string	""
        /*0030*/ 	.string	"ptxas"
        /*0030*/ 	.string	"Cuda compilation tools, release 13.0, V13.0.88"
        /*0030*/ 	.string	"Build cuda_13.0.r13.0/compiler.36424714_0"
        /*0030*/ 	.string	"-arch sm_100 -m 64 "



//--------------------- .note.nv.cuinfo           --------------------------
	.section	.note.nv.cuinfo,"",@"SHT_NOTE"
	.sectionflags	@"SHF_NOTE_NV_CUINFO"
        /*0018*/ 	.short	0x0002
        /*001a*/ 	.short	0x0064
        /*001c*/ 	.short	0x0082
	.zero		2


//--------------------- .nv.info                  --------------------------
	.section	.nv.info,"",@"SHT_CUDA_INFO"
	.align	4


	//----- nvinfo : EIATTR_REGCOUNT
	.align		4
        /*0000*/ 	.byte	0x04, 0x2f
        /*0002*/ 	.short	(.L_1 - .L_0)
	.align		4
.L_0:
        /*0004*/ 	.word	index@(_Z17gemm_naive_kernelPKfS0_Pfiii)
        /*0008*/ 	.word	0x00000019


	//----- nvinfo : EIATTR_FRAME_SIZE
	.align		4
.L_1:
        /*000c*/ 	.byte	0x04, 0x11
        /*000e*/ 	.short	(.L_3 - .L_2)
	.align		4
.L_2:
        /*0010*/ 	.word	index@(_Z17gemm_naive_kernelPKfS0_Pfiii)
        /*0014*/ 	.word	0x00000000


	//----- nvinfo : EIATTR_REGCOUNT
	.align		4
.L_3:
        /*0018*/ 	.byte	0x04, 0x2f
        /*001a*/ 	.short	(.L_5 - .L_4)
	.align		4
.L_4:
        /*001c*/ 	.word	index@(_Z24gemm_tiled_1x2_kernel_16PKfS0_Pfiii)
        /*0020*/ 	.word	0x00000020


	//----- nvinfo : EIATTR_FRAME_SIZE
	.align		4
.L_5:
        /*0024*/ 	.byte	0x04, 0x11
        /*0026*/ 	.short	(.L_7 - .L_6)
	.align		4
.L_6:
        /*0028*/ 	.word	index@(_Z24gemm_tiled_1x2_kernel_16PKfS0_Pfiii)
        /*002c*/ 	.word	0x00000000


	//----- nvinfo : EIATTR_REGCOUNT
	.align		4
.L_7:
        /*0030*/ 	.byte	0x04, 0x2f
        /*0032*/ 	.short	(.L_9 - .L_8)
	.align		4
.L_8:
        /*0034*/ 	.word	index@(_Z17gemm_tiled_kernelILi32EEvPKfS1_Pfiii)
        /*0038*/ 	.word	0x0000001d


	//----- nvinfo : EIATTR_FRAME_SIZE
	.align		4
.L_9:
        /*003c*/ 	.byte	0x04, 0x11
        /*003e*/ 	.short	(.L_11 - .L_10)
	.align		4
.L_10:
        /*0040*/ 	.word	index@(_Z17gemm_tiled_kernelILi32EEvPKfS1_Pfiii)
        /*0044*/ 	.word	0x00000000


	//----- nvinfo : EIATTR_MIN_STACK_SIZE
	.align		4
.L_11:
        /*0048*/ 	.byte	0x04, 0x12
        /*004a*/ 	.short	(.L_13 - .L_12)
	.align		4
.L_12:
        /*004c*/ 	.word	index@(_Z17gemm_tiled_kernelILi32EEvPKfS1_Pfiii)
        /*0050*/ 	.word	0x00000000


	//----- nvinfo : EIATTR_MIN_STACK_SIZE
	.align		4
.L_13:
        /*0054*/ 	.byte	0x04, 0x12
        /*0056*/ 	.short	(.L_15 - .L_14)
	.align		4
.L_14:
        /*0058*/ 	.word	index@(_Z24gemm_tiled_1x2_kernel_16PKfS0_Pfiii)
        /*005c*/ 	.word	0x00000000


	//----- nvinfo : EIATTR_MIN_STACK_SIZE
	.align		4
.L_15:
        /*0060*/ 	.byte	0x04, 0x12
        /*0062*/ 	.short	(.L_17 - .L_16)
	.align		4
.L_16:
        /*0064*/ 	.word	index@(_Z17gemm_naive_kernelPKfS0_Pfiii)
        /*0068*/ 	.word	0x00000000
.L_17:


//--------------------- .nv.compat                --------------------------
	.section	.nv.compat,"",@"SHT_CUDA_COMPAT_INFO"
	.align	4
        /*0000*/ 	.byte	0x02, 0x09, 0x00, 0x00, 0x02, 0x02, 0x01, 0x00, 0x02, 0x05, 0x05, 0x00, 0x03, 0x07, 0x01, 0x01
        /*0010*/ 	.byte	0x02, 0x03, 0x00, 0x00, 0x02, 0x06, 0x01, 0x00, 0x04, 0x0b, 0x08, 0x00, 0x09, 0x00, 0x00, 0x00
        /*0020*/ 	.byte	0x00, 0x00, 0x00, 0x00


//--------------------- .nv.info._Z17gemm_tiled_kernelILi32EEvPKfS1_Pfiii --------------------------
	.section	.nv.info._Z17gemm_tiled_kernelILi32EEvPKfS1_Pfiii,"",@"SHT_CUDA_INFO"
	.sectionflags	@""
	.align	4


	//----- nvinfo : EIATTR_CUDA_API_VERSION
	.align		4
        /*0000*/ 	.byte	0x04, 0x37
        /*0002*/ 	.short	(.L_19 - .L_18)
.L_18:
        /*0004*/ 	.word	0x00000082


	//----- nvinfo : EIATTR_KPARAM_INFO
	.align		4
.L_19:
        /*0008*/ 	.byte	0x04, 0x17
        /*000a*/ 	.short	(.L_21 - .L_20)
.L_20:
        /*000c*/ 	.word	0x00000000
        /*0010*/ 	.short	0x0005
        /*0012*/ 	.short	0x0020
        /*0014*/ 	.byte	0x00, 0xf0, 0x11, 0x00


	//----- nvinfo : EIATTR_KPARAM_INFO
	.align		4
.L_21:
        /*0018*/ 	.byte	0x04, 0x17
        /*001a*/ 	.short	(.L_23 - .L_22)
.L_22:
        /*001c*/ 	.word	0x00000000
        /*0020*/ 	.short	0x0004
        /*0022*/ 	.short	0x001c
        /*0024*/ 	.byte	0x00, 0xf0, 0x11, 0x00


	//----- nvinfo : EIATTR_KPARAM_INFO
	.align		4
.L_23:
        /*0028*/ 	.byte	0x04, 0x17
        /*002a*/ 	.short	(.L_25 - .L_24)
.L_24:
        /*002c*/ 	.word	0x00000000
        /*0030*/ 	.short	0x0003
        /*0032*/ 	.short	0x0018
        /*0034*/ 	.byte	0x00, 0xf0, 0x11, 0x00


	//----- nvinfo : EIATTR_KPARAM_INFO
	.align		4
.L_25:
        /*0038*/ 	.byte	0x04, 0x17
        /*003a*/ 	.short	(.L_27 - .L_26)
.L_26:
        /*003c*/ 	.word	0x00000000
        /*0040*/ 	.short	0x0002
        /*0042*/ 	.short	0x0010
        /*0044*/ 	.byte	0x00, 0xf5, 0x21, 0x00


	//----- nvinfo : EIATTR_KPARAM_INFO
	.align		4
.L_27:
        /*0048*/ 	.byte	0x04, 0x17
        /*004a*/ 	.short	(.L_29 - .L_28)
.L_28:
        /*004c*/ 	.word	0x00000000
        /*0050*/ 	.short	0x0001
        /*0052*/ 	.short	0x0008
        /*0054*/ 	.byte	0x00, 0xf5, 0x21, 0x00


	//----- nvinfo : EIATTR_KPARAM_INFO
	.align		4
.L_29:
        /*0058*/ 	.byte	0x04, 0x17
        /*005a*/ 	.short	(.L_31 - .L_30)
.L_30:
        /*005c*/ 	.word	0x00000000
        /*0060*/ 	.short	0x0000
        /*0062*/ 	.short	0x0000
        /*0064*/ 	.byte	0x00, 0xf5, 0x21, 0x00


	//----- nvinfo : EIATTR_SPARSE_MMA_MASK
	.align		4
.L_31:
        /*0068*/ 	.byte	0x03, 0x50
        /*006a*/ 	.short	0x0000


	//----- nvinfo : EIATTR_MAXREG_COUNT
	.align		4
        /*006c*/ 	.byte	0x03, 0x1b
        /*006e*/ 	.short	0x00ff


	//----- nvinfo : EIATTR_NUM_BARRIERS
	.align		4
        /*0070*/ 	.byte	0x02, 0x4c
        /*0072*/ 	.byte	0x01
	.zero		1


	//----- nvinfo : EIATTR_MERCURY_ISA_VERSION
	.align		4
        /*0074*/ 	.byte	0x03, 0x5f
        /*0076*/ 	.short	0x0101


	//----- nvinfo : EIATTR_VRC_CTA_INIT_COUNT
	.align		4
        /*0078*/ 	.byte	0x02, 0x4a
	.zero		1
	.zero		1


	//----- nvinfo : EIATTR_EXIT_INSTR_OFFSETS
	.align		4
        /*007c*/ 	.byte	0x04, 0x1c
        /*007e*/ 	.short	(.L_33 - .L_32)


	//   ....[0]....
.L_32:
        /*0080*/ 	.word	0x00000510


	//   ....[1]....
        /*0084*/ 	.word	0x00000560


	//----- nvinfo : EIATTR_CBANK_PARAM_SIZE
	.align		4
.L_33:
        /*0088*/ 	.byte	0x03, 0x19
        /*008a*/ 	.short	0x0024


	//----- nvinfo : EIATTR_PARAM_CBANK
	.align		4
        /*008c*/ 	.byte	0x04, 0x0a
        /*008e*/ 	.short	(.L_35 - .L_34)
	.align		4
.L_34:
        /*0090*/ 	.word	index@(.nv.constant0._Z17gemm_tiled_kernelILi32EEvPKfS1_Pfiii)
        /*0094*/ 	.short	0x0380
        /*0096*/ 	.short	0x0024


	//----- nvinfo : EIATTR_SW_WAR
	.align		4
.L_35:
        /*0098*/ 	.byte	0x04, 0x36
        /*009a*/ 	.short	(.L_37 - .L_36)
.L_36:
        /*009c*/ 	.word	0x00000008
.L_37:


//--------------------- .nv.info._Z24gemm_tiled_1x2_kernel_16PKfS0_Pfiii --------------------------
	.section	.nv.info._Z24gemm_tiled_1x2_kernel_16PKfS0_Pfiii,"",@"SHT_CUDA_INFO"
	.sectionflags	@""
	.align	4


	//----- nvinfo : EIATTR_CUDA_API_VERSION
	.align		4
        /*0000*/ 	.byte	0x04, 0x37
        /*0002*/ 	.short	(.L_39 - .L_38)
.L_38:
        /*0004*/ 	.word	0x00000082


	//----- nvinfo : EIATTR_KPARAM_INFO
	.align		4
.L_39:
        /*0008*/ 	.byte	0x04, 0x17
        /*000a*/ 	.short	(.L_41 - .L_40)
.L_40:
        /*000c*/ 	.word	0x00000000
        /*0010*/ 	.short	0x0005
        /*0012*/ 	.short	0x0020
        /*0014*/ 	.byte	0x00, 0xf0, 0x11, 0x00


	//----- nvinfo : EIATTR_KPARAM_INFO
	.align		4
.L_41:
        /*0018*/ 	.byte	0x04, 0x17
        /*001a*/ 	.short	(.L_43 - .L_42)
.L_42:
        /*001c*/ 	.word	0x00000000
        /*0020*/ 	.short	0x0004
        /*0022*/ 	.short	0x001c
        /*0024*/ 	.byte	0x00, 0xf0, 0x11, 0x00


	//----- nvinfo : EIATTR_KPARAM_INFO
	.align		4
.L_43:
        /*0028*/ 	.byte	0x04, 0x17
        /*002a*/ 	.short	(.L_45 - .L_44)
.L_44:
        /*002c*/ 	.word	0x00000000
        /*0030*/ 	.short	0x0003
        /*0032*/ 	.short	0x0018
        /*0034*/ 	.byte	0x00, 0xf0, 0x11, 0x00


	//----- nvinfo : EIATTR_KPARAM_INFO
	.align		4
.L_45:
        /*0038*/ 	.byte	0x04, 0x17
        /*003a*/ 	.short	(.L_47 - .L_46)
.L_46:
        /*003c*/ 	.word	0x00000000
        /*0040*/ 	.short	0x0002
        /*0042*/ 	.short	0x0010
        /*0044*/ 	.byte	0x00, 0xf5, 0x21, 0x00


	//----- nvinfo : EIATTR_KPARAM_INFO
	.align		4
.L_47:
        /*0048*/ 	.byte	0x04, 0x17
        /*004a*/ 	.short	(.L_49 - .L_48)
.L_48:
        /*004c*/ 	.word	0x00000000
        /*0050*/ 	.short	0x0001
        /*0052*/ 	.short	0x0008
        /*0054*/ 	.byte	0x00, 0xf5, 0x21, 0x00


	//----- nvinfo : EIATTR_KPARAM_INFO
	.align		4
.L_49:
        /*0058*/ 	.byte	0x04, 0x17
        /*005a*/ 	.short	(.L_51 - .L_50)
.L_50:
        /*005c*/ 	.word	0x00000000
        /*0060*/ 	.short	0x0000
        /*0062*/ 	.short	0x0000
        /*0064*/ 	.byte	0x00, 0xf5, 0x21, 0x00


	//----- nvinfo : EIATTR_SPARSE_MMA_MASK
	.align		4
.L_51:
        /*0068*/ 	.byte	0x03, 0x50
        /*006a*/ 	.short	0x0000


	//----- nvinfo : EIATTR_MAXREG_COUNT
	.align		4
        /*006c*/ 	.byte	0x03, 0x1b
        /*006e*/ 	.short	0x00ff


	//----- nvinfo : EIATTR_NUM_BARRIERS
	.align		4
        /*0070*/ 	.byte	0x02, 0x4c
        /*0072*/ 	.byte	0x01
	.zero		1


	//----- nvinfo : EIATTR_MERCURY_ISA_VERSION
	.align		4
        /*0074*/ 	.byte	0x03, 0x5f
        /*0076*/ 	.short	0x0101


	//----- nvinfo : EIATTR_VRC_CTA_INIT_COUNT
	.align		4
        /*0078*/ 	.byte	0x02, 0x4a
	.zero		1
	.zero		1


	//----- nvinfo : EIATTR_EXIT_INSTR_OFFSETS
	.align		4
        /*007c*/ 	.byte	0x04, 0x1c
        /*007e*/ 	.short	(.L_53 - .L_52)


	//   ....[0]....
.L_52:
        /*0080*/ 	.word	0x00000930


	//   ....[1]....
        /*0084*/ 	.word	0x000009c0


	//----- nvinfo : EIATTR_CBANK_PARAM_SIZE
	.align		4
.L_53:
        /*0088*/ 	.byte	0x03, 0x19
        /*008a*/ 	.short	0x0024


	//----- nvinfo : EIATTR_PARAM_CBANK
	.align		4
        /*008c*/ 	.byte	0x04, 0x0a
        /*008e*/ 	.short	(.L_55 - .L_54)
	.align		4
.L_54:
        /*0090*/ 	.word	index@(.nv.constant0._Z24gemm_tiled_1x2_kernel_16PKfS0_Pfiii)
        /*0094*/ 	.short	0x0380
        /*0096*/ 	.short	0x0024


	//----- nvinfo : EIATTR_SW_WAR
	.align		4
.L_55:
        /*0098*/ 	.byte	0x04, 0x36
        /*009a*/ 	.short	(.L_57 - .L_56)
.L_56:
        /*009c*/ 	.word	0x00000008
.L_57:


//--------------------- .nv.info._Z17gemm_naive_kernelPKfS0_Pfiii --------------------------
	.section	.nv.info._Z17gemm_naive_kernelPKfS0_Pfiii,"",@"SHT_CUDA_INFO"
	.sectionflags	@""
	.align	4


	//----- nvinfo : EIATTR_CUDA_API_VERSION
	.align		4
        /*0000*/ 	.byte	0x04, 0x37
        /*0002*/ 	.short	(.L_59 - .L_58)
.L_58:
        /*0004*/ 	.word	0x00000082


	//----- nvinfo : EIATTR_KPARAM_INFO
	.align		4
.L_59:
        /*0008*/ 	.byte	0x04, 0x17
        /*000a*/ 	.short	(.L_61 - .L_60)
.L_60:
        /*000c*/ 	.word	0x00000000
        /*0010*/ 	.short	0x0005
        /*0012*/ 	.short	0x0020
        /*0014*/ 	.byte	0x00, 0xf0, 0x11, 0x00


	//----- nvinfo : EIATTR_KPARAM_INFO
	.align		4
.L_61:
        /*0018*/ 	.byte	0x04, 0x17
        /*001a*/ 	.short	(.L_63 - .L_62)
.L_62:
        /*001c*/ 	.word	0x00000000
        /*0020*/ 	.short	0x0004
        /*0022*/ 	.short	0x001c
        /*0024*/ 	.byte	0x00, 0xf0, 0x11, 0x00


	//----- nvinfo : EIATTR_KPARAM_INFO
	.align		4
.L_63:
        /*0028*/ 	.byte	0x04, 0x17
        /*002a*/ 	.short	(.L_65 - .L_64)
.L_64:
        /*002c*/ 	.word	0x00000000
        /*0030*/ 	.short	0x0003
        /*0032*/ 	.short	0x0018
        /*0034*/ 	.byte	0x00, 0xf0, 0x11, 0x00


	//----- nvinfo : EIATTR_KPARAM_INFO
	.align		4
.L_65:
        /*0038*/ 	.byte	0x04, 0x17
        /*003a*/ 	.short	(.L_67 - .L_66)
.L_66:
        /*003c*/ 	.word	0x00000000
        /*0040*/ 	.short	0x0002
        /*0042*/ 	.short	0x0010
        /*0044*/ 	.byte	0x00, 0xf5, 0x21, 0x00


	//----- nvinfo : EIATTR_KPARAM_INFO
	.align		4
.L_67:
        /*0048*/ 	.byte	0x04, 0x17
        /*004a*/ 	.short	(.L_69 - .L_68)
.L_68:
        /*004c*/ 	.word	0x00000000
        /*0050*/ 	.short	0x0001
        /*0052*/ 	.short	0x0008
        /*0054*/ 	.byte	0x00, 0xf5, 0x21, 0x00


	//----- nvinfo : EIATTR_KPARAM_INFO
	.align		4
.L_69:
        /*0058*/ 	.byte	0x04, 0x17
        /*005a*/ 	.short	(.L_71 - .L_70)
.L_70:
        /*005c*/ 	.word	0x00000000
        /*0060*/ 	.short	0x0000
        /*0062*/ 	.short	0x0000
        /*0064*/ 	.byte	0x00, 0xf5, 0x21, 0x00


	//----- nvinfo : EIATTR_SPARSE_MMA_MASK
	.align		4
.L_71:
        /*0068*/ 	.byte	0x03, 0x50
        /*006a*/ 	.short	0x0000


	//----- nvinfo : EIATTR_MAXREG_COUNT
	.align		4
        /*006c*/ 	.byte	0x03, 0x1b
        /*006e*/ 	.short	0x00ff


	//----- nvinfo : EIATTR_MERCURY_ISA_VERSION
	.align		4
        /*0070*/ 	.byte	0x03, 0x5f
        /*0072*/ 	.short	0x0101


	//----- nvinfo : EIATTR_VRC_CTA_INIT_COUNT
	.align		4
        /*0074*/ 	.byte	0x02, 0x4a
	.zero		1
	.zero		1


	//----- nvinfo : EIATTR_EXIT_INSTR_OFFSETS
	.align		4
        /*0078*/ 	.byte	0x04, 0x1c
        /*007a*/ 	.short	(.L_73 - .L_72)


	//   ....[0]....
.L_72:
        /*007c*/ 	.word	0x000000c0


	//   ....[1]....
        /*0080*/ 	.word	0x00000520


	//----- nvinfo : EIATTR_CBANK_PARAM_SIZE
	.align		4
.L_73:
        /*0084*/ 	.byte	0x03, 0x19
        /*0086*/ 	.short	0x0024


	//----- nvinfo : EIATTR_PARAM_CBANK
	.align		4
        /*0088*/ 	.byte	0x04, 0x0a
        /*008a*/ 	.short	(.L_75 - .L_74)
	.align		4
.L_74:
        /*008c*/ 	.word	index@(.nv.constant0._Z17gemm_naive_kernelPKfS0_Pfiii)
        /*0090*/ 	.short	0x0380
        /*0092*/ 	.short	0x0024


	//----- nvinfo : EIATTR_SW_WAR
	.align		4
.L_75:
        /*0094*/ 	.byte	0x04, 0x36
        /*0096*/ 	.short	(.L_77 - .L_76)
.L_76:
        /*0098*/ 	.word	0x00000008
.L_77:


//--------------------- .nv.callgraph             --------------------------
	.section	.nv.callgraph,"",@"SHT_CUDA_CALLGRAPH"
	.align	4
	.sectionentsize	8
	.align		4
        /*0000*/ 	.word	0x00000000
	.align		4
        /*0004*/ 	.word	0xffffffff
	.align		4
        /*0008*/ 	.word	0x00000000
	.align		4
        /*000c*/ 	.word	0xfffffffe
	.align		4
        /*0010*/ 	.word	0x00000000
	.align		4
        /*0014*/ 	.word	0xfffffffd
	.align		4
        /*0018*/ 	.word	0x00000000
	.align		4
        /*001c*/ 	.word	0xfffffffc


//--------------------- .text._Z17gemm_tiled_kernelILi32EEvPKfS1_Pfiii --------------------------
	.section	.text._Z17gemm_tiled_kernelILi32EEvPKfS1_Pfiii,"ax",@progbits
	.align	128
        .global         _Z17gemm_tiled_kernelILi32EEvPKfS1_Pfiii
        .type           _Z17gemm_tiled_kernelILi32EEvPKfS1_Pfiii,@function
        .size           _Z17gemm_tiled_kernelILi32EEvPKfS1_Pfiii,(.L_x_12 - _Z17gemm_tiled_kernelILi32EEvPKfS1_Pfiii)
        .other          _Z17gemm_tiled_kernelILi32EEvPKfS1_Pfiii,@"STO_CUDA_ENTRY STV_DEFAULT"
_Z17gemm_tiled_kernelILi32EEvPKfS1_Pfiii:
.text._Z17gemm_tiled_kernelILi32EEvPKfS1_Pfiii:
[----:B------:R-:W-:Y:S01]  /*0000*/  LDC R1, c[0x0][0x37c] ;  /* 0x0000df00ff017b82 */ /* 0x000fe20000000800 */
[----:B------:R-:W0:Y:S01]  /*0010*/  S2R R0, SR_TID.Y ;  /* 0x0000000000007919 */ /* 0x000e220000002200 */
[----:B------:R-:W1:Y:S06]  /*0020*/  LDCU UR4, c[0x0][0x3a0] ;  /* 0x00007400ff0477ac */ /* 0x000e6c0008000800 */
[----:B------:R-:W0:Y:S01]  /*0030*/  LDC R3, c[0x0][0x364] ;  /* 0x0000d900ff037b82 */ /* 0x000e220000000800 */
[----:B------:R-:W-:Y:S01]  /*0040*/  HFMA2 R19, -RZ, RZ, 0, 0 ;  /* 0x00000000ff137431 */ /* 0x000fe200000001ff */
[----:B------:R-:W2:Y:S01]  /*0050*/  S2R R2, SR_TID.X ;  /* 0x0000000000027919 */ /* 0x000ea20000002100 */
[----:B------:R-:W3:Y:S05]  /*0060*/  LDCU.64 UR8, c[0x0][0x358] ;  /* 0x00006b00ff0877ac */ /* 0x000eea0008000a00 */
[----:B------:R-:W0:Y:S08]  /*0070*/  S2UR UR5, SR_CTAID.Y ;  /* 0x00000000000579c3 */ /* 0x000e300000002600 */
[----:B------:R-:W2:Y:S01]  /*0080*/  S2UR UR6, SR_CTAID.X ;  /* 0x00000000000679c3 */ /* 0x000ea20000002500 */
[----:B-1----:R-:W-:-:S07]  /*0090*/  UISETP.GE.AND UP0, UPT, UR4, 0x1, UPT ;  /* 0x000000010400788c */ /* 0x002fce000bf06270 */
[----:B------:R-:W2:Y:S01]  /*00a0*/  LDC R5, c[0x0][0x360] ;  /* 0x0000d800ff057b82 */ /* 0x000ea20000000800 */
[----:B0-----:R-:W-:Y:S02]  /*00b0*/  IMAD R3, R3, UR5, R0 ;  /* 0x0000000503037c24 */ /* 0x001fe4000f8e0200 */
[----:B--2---:R-:W-:Y:S01]  /*00c0*/  IMAD R12, R5, UR6, R2 ;  /* 0x00000006050c7c24 */ /* 0x004fe2000f8e0202 */
[----:B---3--:R-:W-:Y:S06]  /*00d0*/  BRA.U !UP0, `(.L_x_0) ;  /* 0x0000000508007547 */ /* 0x008fec000b800000 */
[----:B------:R-:W0:Y:S01]  /*00e0*/  S2UR UR7, SR_CgaCtaId ;  /* 0x00000000000779c3 */ /* 0x000e220000008800 */
[----:B------:R-:W-:Y:S01]  /*00f0*/  UMOV UR5, 0x400 ;  /* 0x0000040000057882 */ /* 0x000fe20000000000 */
[----:B------:R-:W-:Y:S01]  /*0100*/  UIADD3 UR4, UPT, UPT, UR4, 0x1f, URZ ;  /* 0x0000001f04047890 */ /* 0x000fe2000fffe0ff */
[----:B------:R-:W-:Y:S01]  /*0110*/  MOV R19, RZ ;  /* 0x000000ff00137202 */ /* 0x000fe20000000f00 */
[----:B------:R-:W-:Y:S01]  /*0120*/  UIADD3 UR6, UPT, UPT, UR5, 0x1000, URZ ;  /* 0x0000100005067890 */ /* 0x000fe2000fffe0ff */
[----:B------:R-:W-:Y:S01]  /*0130*/  IMAD.MOV.U32 R17, RZ, RZ, RZ ;  /* 0x000000ffff117224 */ /* 0x000fe200078e00ff */
[----:B------:R-:W-:Y:S02]  /*0140*/  USHF.R.U32.HI UR4, URZ, 0x5, UR4 ;  /* 0x00000005ff047899 */ /* 0x000fe40008011604 */
[----:B0-----:R-:W-:Y:S02]  /*0150*/  ULEA UR6, UR7, UR6, 0x18 ;  /* 0x0000000607067291 */ /* 0x001fe4000f8ec0ff */
[----:B------:R-:W-:-:S04]  /*0160*/  ULEA UR5, UR7, UR5, 0x18 ;  /* 0x0000000507057291 */ /* 0x000fc8000f8ec0ff */
[----:B------:R-:W-:Y:S02]  /*0170*/  LEA R14, R2, UR6, 0x2 ;  /* 0x00000006020e7c11 */ /* 0x000fe4000f8e10ff */
[C---:B------:R-:W-:Y:S02]  /*0180*/  LEA R13, R0.reuse, UR5, 0x7 ;  /* 0x00000005000d7c11 */ /* 0x040fe4000f8e38ff */
[----:B------:R-:W-:Y:S01]  /*0190*/  LEA R5, R0, UR6, 0x7 ;  /* 0x0000000600057c11 */ /* 0x000fe2000f8e38ff */
[----:B------:R-:W-:Y:S01]  /*01a0*/  VIADD R14, R14, 0x200 ;  /* 0x000002000e0e7836 */ /* 0x000fe20000000000 */
[C---:B------:R-:W-:Y:S02]  /*01b0*/  LEA R15, R2.reuse, R13, 0x2 ;  /* 0x0000000d020f7211 */ /* 0x040fe400078e10ff */
[----:B------:R-:W-:-:S07]  /*01c0*/  LEA R16, R2, R5, 0x2 ;  /* 0x0000000502107211 */ /* 0x000fce00078e10ff */
.L_x_2:
[----:B------:R-:W0:Y:S01]  /*01d0*/  LDCU UR7, c[0x0][0x3a0] ;  /* 0x00007400ff0777ac */ /* 0x000e220008000800 */
[C---:B------:R-:W-:Y:S02]  /*01e0*/  LEA R8, R17.reuse, R2, 0x5 ;  /* 0x0000000211087211 */ /* 0x040fe400078e28ff */
[----:B------:R-:W-:Y:S01]  /*01f0*/  LEA R11, R17, R0, 0x5 ;  /* 0x00000000110b7211 */ /* 0x000fe200078e28ff */
[----:B------:R-:W1:Y:S01]  /*0200*/  LDCU UR5, c[0x0][0x398] ;  /* 0x00007300ff0577ac */ /* 0x000e620008000800 */
[----:B------:R-:W2:Y:S01]  /*0210*/  LDCU UR6, c[0x0][0x39c] ;  /* 0x00007380ff0677ac */ /* 0x000ea20008000800 */
[----:B0-----:R-:W-:Y:S02]  /*0220*/  ISETP.GE.AND P1, PT, R8, UR7, PT ;  /* 0x0000000708007c0c */ /* 0x001fe4000bf26270 */
[----:B------:R-:W-:Y:S02]  /*0230*/  ISETP.GE.AND P0, PT, R11, UR7, PT ;  /* 0x000000070b007c0c */ /* 0x000fe4000bf06270 */
[----:B-1----:R-:W-:-:S02]  /*0240*/  ISETP.GE.OR P1, PT, R3, UR5, P1 ;  /* 0x0000000503007c0c */ /* 0x002fc40008f26670 */
[----:B--2---:R-:W-:-:S11]  /*0250*/  ISETP.GE.OR P0, PT, R12, UR6, P0 ;  /* 0x000000060c007c0c */ /* 0x004fd60008706670 */
[----:B------:R-:W0:Y:S01]  /*0260*/  @!P1 LDC.64 R6, c[0x0][0x380] ;  /* 0x0000e000ff069b82 */ /* 0x000e220000000a00 */
[----:B------:R-:W-:Y:S02]  /*0270*/  @!P1 IMAD R9, R3, UR7, R8 ;  /* 0x0000000703099c24 */ /* 0x000fe4000f8e0208 */
[----:B------:R-:W-:-:S05]  /*0280*/  @!P0 IMAD R11, R11, UR6, R12 ;  /* 0x000000060b0b8c24 */ /* 0x000fca000f8e020c */
[----:B------:R-:W1:Y:S01]  /*0290*/  @!P0 LDC.64 R4, c[0x0][0x388] ;  /* 0x0000e200ff048b82 */ /* 0x000e620000000a00 */
[----:B0-----:R-:W-:Y:S01]  /*02a0*/  @!P1 IMAD.WIDE R6, R9, 0x4, R6 ;  /* 0x0000000409069825 */ /* 0x001fe200078e0206 */
[----:B------:R-:W-:-:S06]  /*02b0*/  CS2R R8, SRZ ;  /* 0x0000000000087805 */ /* 0x000fcc000001ff00 */
[----:B------:R-:W2:Y:S01]  /*02c0*/  @!P1 LDG.E.CONSTANT R8, desc[UR8][R6.64] ;  /* 0x0000000806089981 */ /* 0x000ea2000c1e9900 */
[----:B-1----:R-:W-:-:S05]  /*02d0*/  @!P0 IMAD.WIDE R4, R11, 0x4, R4 ;  /* 0x000000040b048825 */ /* 0x002fca00078e0204 */
[----:B------:R-:W3:Y:S01]  /*02e0*/  @!P0 LDG.E.CONSTANT R9, desc[UR8][R4.64] ;  /* 0x0000000804098981 */ /* 0x000ee2000c1e9900 */
[----:B------:R-:W-:Y:S01]  /*02f0*/  VIADD R17, R17, 0x1 ;  /* 0x0000000111117836 */ /* 0x000fe20000000000 */
[----:B------:R-:W-:Y:S01]  /*0300*/  MOV R18, R14 ;  /* 0x0000000e00127202 */ /* 0x000fe20000000f00 */
[----:B------:R-:W-:-:S03]  /*0310*/  UMOV UR5, 0x10 ;  /* 0x0000001000057882 */ /* 0x000fc60000000000 */
[----:B------:R-:W-:Y:S01]  /*0320*/  ISETP.NE.AND P0, PT, R17, UR4, PT ;  /* 0x0000000411007c0c */ /* 0x000fe2000bf05270 */
[----:B--2---:R0:W-:Y:S04]  /*0330*/  STS [R15], R8 ;  /* 0x000000080f007388 */ /* 0x0041e80000000800 */
[----:B---3--:R0:W-:Y:S01]  /*0340*/  STS [R16], R9 ;  /* 0x0000000910007388 */ /* 0x0081e20000000800 */
[----:B------:R-:W-:Y:S07]  /*0350*/  BAR.SYNC.DEFER_BLOCKING 0x0 ;  /* 0x0000000000007b1d */ /* 0x000fee0000010000 */
.L_x_1:
[----:B------:R-:W-:Y:S04]  /*0360*/  LDS R24, [R18+-0x200] ;  /* 0xfffe000012187984 */ /* 0x000fe80000000800 */
[----:B------:R-:W1:Y:S04]  /*0370*/  LDS.128 R4, [R13+UR5+-0x10] ;  /* 0xfffff0050d047984 */ /* 0x000e680008000c00 */
[----:B------:R-:W2:Y:S04]  /*0380*/  LDS R25, [R18+-0x180] ;  /* 0xfffe800012197984 */ /* 0x000ea80000000800 */
[----:B------:R-:W3:Y:S04]  /*0390*/  LDS R26, [R18+-0x100] ;  /* 0xffff0000121a7984 */ /* 0x000ee80000000800 */
[----:B------:R-:W4:Y:S04]  /*03a0*/  LDS R22, [R18+-0x80] ;  /* 0xffff800012167984 */ /* 0x000f280000000800 */
[----:B------:R-:W-:Y:S04]  /*03b0*/  LDS R23, [R18] ;  /* 0x0000000012177984 */ /* 0x000fe80000000800 */
[----:B0-----:R-:W0:Y:S01]  /*03c0*/  LDS.128 R8, [R13+UR5] ;  /* 0x000000050d087984 */ /* 0x001e220008000c00 */
[----:B------:R-:W-:-:S03]  /*03d0*/  UIADD3 UR5, UPT, UPT, UR5, 0x20, URZ ;  /* 0x0000002005057890 */ /* 0x000fc6000fffe0ff */
[----:B------:R-:W5:Y:S01]  /*03e0*/  LDS R20, [R18+0x80] ;  /* 0x0000800012147984 */ /* 0x000f620000000800 */
[----:B------:R-:W-:-:S03]  /*03f0*/  UISETP.NE.AND UP0, UPT, UR5, 0x90, UPT ;  /* 0x000000900500788c */ /* 0x000fc6000bf05270 */
[----:B------:R-:W5:Y:S01]  /*0400*/  LDS R21, [R18+0x100] ;  /* 0x0001000012157984 */ /* 0x000f620000000800 */
[----:B-1----:R-:W-:-:S03]  /*0410*/  FFMA R24, R4, R24, R19 ;  /* 0x0000001804187223 */ /* 0x002fc60000000013 */
[----:B------:R1:W5:Y:S01]  /*0420*/  LDS R4, [R18+0x180] ;  /* 0x0001800012047984 */ /* 0x0003620000000800 */
[----:B--2---:R-:W-:-:S04]  /*0430*/  FFMA R5, R25, R5, R24 ;  /* 0x0000000519057223 */ /* 0x004fc80000000018 */
[----:B---3--:R-:W-:Y:S01]  /*0440*/  FFMA R5, R26, R6, R5 ;  /* 0x000000061a057223 */ /* 0x008fe20000000005 */
[----:B-1----:R-:W-:-:S03]  /*0450*/  IADD3 R18, PT, PT, R18, 0x400, RZ ;  /* 0x0000040012127810 */ /* 0x002fc60007ffe0ff */
[----:B----4-:R-:W-:-:S04]  /*0460*/  FFMA R5, R22, R7, R5 ;  /* 0x0000000716057223 */ /* 0x010fc80000000005 */
[----:B0-----:R-:W-:-:S04]  /*0470*/  FFMA R5, R8, R23, R5 ;  /* 0x0000001708057223 */ /* 0x001fc80000000005 */
[----:B-----5:R-:W-:-:S04]  /*0480*/  FFMA R20, R20, R9, R5 ;  /* 0x0000000914147223 */ /* 0x020fc80000000005 */
[----:B------:R-:W-:-:S04]  /*0490*/  FFMA R21, R21, R10, R20 ;  /* 0x0000000a15157223 */ /* 0x000fc80000000014 */
[----:B------:R-:W-:Y:S01]  /*04a0*/  FFMA R19, R4, R11, R21 ;  /* 0x0000000b04137223 */ /* 0x000fe20000000015 */
[----:B------:R-:W-:Y:S06]  /*04b0*/  BRA.U UP0, `(.L_x_1) ;  /* 0xfffffffd00a87547 */ /* 0x000fec000b83ffff */
[----:B------:R-:W-:Y:S06]  /*04c0*/  BAR.SYNC.DEFER_BLOCKING 0x0 ;  /* 0x0000000000007b1d */ /* 0x000fec0000010000 */
[----:B------:R-:W-:Y:S05]  /*04d0*/  @P0 BRA `(.L_x_2) ;  /* 0xfffffffc003c0947 */ /* 0x000fea000383ffff */
.L_x_0:
[----:B------:R-:W0:Y:S02]  /*04e0*/  LDCU.64 UR4, c[0x0][0x398] ;  /* 0x00007300ff0477ac */ /* 0x000e240008000a00 */
[----:B0-----:R-:W-:-:S04]  /*04f0*/  ISETP.GE.AND P0, PT, R12, UR5, PT ;  /* 0x000000050c007c0c */ /* 0x001fc8000bf06270 */
[----:B------:R-:W-:-:S13]  /*0500*/  ISETP.GE.OR P0, PT, R3, UR4, P0 ;  /* 0x0000000403007c0c */ /* 0x000fda0008706670 */
[----:B------:R-:W-:Y:S05]  /*0510*/  @P0 EXIT ;  /* 0x000000000000094d */ /* 0x000fea0003800000 */
[----:B------:R-:W0:Y:S01]  /*0520*/  LDC.64 R4, c[0x0][0x390] ;  /* 0x0000e400ff047b82 */ /* 0x000e220000000a00 */
[----:B------:R-:W-:-:S04]  /*0530*/  IMAD R3, R3, UR5, R12 ;  /* 0x0000000503037c24 */ /* 0x000fc8000f8e020c */
[----:B0-----:R-:W-:-:S05]  /*0540*/  IMAD.WIDE R2, R3, 0x4, R4 ;  /* 0x0000000403027825 */ /* 0x001fca00078e0204 */
[----:B------:R-:W-:Y:S01]  /*0550*/  STG.E desc[UR8][R2.64], R19 ;  /* 0x0000001302007986 */ /* 0x000fe2000c101908 */
[----:B------:R-:W-:Y:S05]  /*0560*/  EXIT ;  /* 0x000000000000794d */ /* 0x000fea0003800000 */
.L_x_3:
[----:B------:R-:W-:-:S00]  /*0570*/  BRA `(.L_x_3) ;  /* 0xfffffffc00fc7947 */ /* 0x000fc0000383ffff */
[----:B------:R-:W-:-:S00]  /*0580*/  NOP ;  /* 0x0000000000007918 */ /* 0x000fc00000000000 */
[----:B------:R-:W-:-:S00]  /*0590*/  NOP ;  /* 0x0000000000007918 */ /* 0x000fc00000000000 */
[----:B------:R-:W-:-:S00]  /*05a0*/  NOP ;  /* 0x0000000000007918 */ /* 0x000fc00000000000 */
[----:B------:R-:W-:-:S00]  /*05b0*/  NOP ;  /* 0x0000000000007918 */ /* 0x000fc00000000000 */
[----:B------:R-:W-:-:S00]  /*05c0*/  NOP ;  /* 0x0000000000007918 */ /* 0x000fc00000000000 */
[----:B------:R-:W-:-:S00]  /*05d0*/  NOP ;  /* 0x0000000000007918 */ /* 0x000fc00000000000 */
[----:B------:R-:W-:-:S00]  /*05e0*/  NOP ;  /* 0x0000000000007918 */ /* 0x000fc00000000000 */
[----:B------:R-:W-:-:S00]  /*05f0*/  NOP ;  /* 0x0000000000007918 */ /* 0x000fc00000000000 */
.L_x_12:


//--------------------- .text._Z24gemm_tiled_1x2_kernel_16PKfS0_Pfiii --------------------------
	.section	.text._Z24gemm_tiled_1x2_kernel_16PKfS0_Pfiii,"ax",@progbits
	.align	128
        .global         _Z24gemm_tiled_1x2_kernel_16PKfS0_Pfiii
        .type           _Z24gemm_tiled_1x2_kernel_16PKfS0_Pfiii,@function
        .size           _Z24gemm_tiled_1x2_kernel_16PKfS0_Pfiii,(.L_x_13 - _Z24gemm_tiled_1x2_kernel_16PKfS0_Pfiii)
        .other          _Z24gemm_tiled_1x2_kernel_16PKfS0_Pfiii,@"STO_CUDA_ENTRY STV_DEFAULT"
_Z24gemm_tiled_1x2_kernel_16PKfS0_Pfiii:
.text._Z24gemm_tiled_1x2_kernel_16PKfS0_Pfiii:
[----:B------:R-:W-:Y:S01]  /*0000*/  LDC R1, c[0x0][0x37c] ;  /* 0x0000df00ff017b82 */ /* 0x000fe20000000800 */
[----:B------:R-:W0:Y:S01]  /*0010*/  S2R R5, SR_CTAID.X ;  /* 0x0000000000057919 */ /* 0x000e220000002500 */
[----:B------:R-:W1:Y:S01]  /*0020*/  LDCU UR10, c[0x0][0x3a0] ;  /* 0x00007400ff0a77ac */ /* 0x000e620008000800 */
[----:B------:R-:W-:Y:S01]  /*0030*/  HFMA2 R25, -RZ, RZ, 0, 0 ;  /* 0x00000000ff197431 */ /* 0x000fe200000001ff */
[----:B------:R-:W-:Y:S01]  /*0040*/  MOV R27, RZ ;  /* 0x000000ff001b7202 */ /* 0x000fe20000000f00 */
[----:B------:R-:W0:Y:S01]  /*0050*/  S2R R21, SR_TID.X ;  /* 0x0000000000157919 */ /* 0x000e220000002100 */
[----:B------:R-:W2:Y:S01]  /*0060*/  LDCU.64 UR8, c[0x0][0x358] ;  /* 0x00006b00ff0877ac */ /* 0x000ea20008000a00 */
[----:B------:R-:W3:Y:S01]  /*0070*/  S2R R3, SR_CTAID.Y ;  /* 0x0000000000037919 */ /* 0x000ee20000002600 */
[----:B------:R-:W3:Y:S01]  /*0080*/  S2R R2, SR_TID.Y ;  /* 0x0000000000027919 */ /* 0x000ee20000002200 */
[----:B-1----:R-:W-:Y:S01]  /*0090*/  UISETP.GE.AND UP0, UPT, UR10, 0x1, UPT ;  /* 0x000000010a00788c */ /* 0x002fe2000bf06270 */
[----:B0-----:R-:W-:-:S04]  /*00a0*/  LEA R0, R5, R21, 0x5 ;  /* 0x0000001505007211 */ /* 0x001fc800078e28ff */
[----:B------:R-:W-:Y:S02]  /*00b0*/  IADD3 R4, PT, PT, R0, 0x10, RZ ;  /* 0x0000001000047810 */ /* 0x000fe40007ffe0ff */
[----:B---3--:R-:W-:Y:S02]  /*00c0*/  LEA R3, R3, R2, 0x4 ;  /* 0x0000000203037211 */ /* 0x008fe400078e20ff */
[----:B--2---:R-:W-:Y:S05]  /*00d0*/  BRA.U !UP0, `(.L_x_4) ;  /* 0x0000000508f07547 */ /* 0x004fea000b800000 */
[----:B------:R-:W0:Y:S01]  /*00e0*/  S2UR UR7, SR_CgaCtaId ;  /* 0x00000000000779c3 */ /* 0x000e220000008800 */
[----:B------:R-:W1:Y:S01]  /*00f0*/  LDCU UR6, c[0x0][0x39c] ;  /* 0x00007380ff0677ac */ /* 0x000e620008000800 */
[----:B------:R-:W-:Y:S02]  /*0100*/  MOV R27, RZ ;  /* 0x000000ff001b7202 */ /* 0x000fe40000000f00 */
[----:B------:R-:W-:Y:S01]  /*0110*/  MOV R25, RZ ;  /* 0x000000ff00197202 */ /* 0x000fe20000000f00 */
[----:B------:R-:W-:Y:S01]  /*0120*/  UMOV UR5, 0x400 ;  /* 0x0000040000057882 */ /* 0x000fe20000000000 */
[----:B------:R-:W-:Y:S02]  /*0130*/  UIADD3 UR4, UPT, UPT, UR10, 0xf, URZ ;  /* 0x0000000f0a047890 */ /* 0x000fe4000fffe0ff */
[----:B------:R-:W2:Y:S01]  /*0140*/  LDC R7, c[0x0][0x39c] ;  /* 0x0000e700ff077b82 */ /* 0x000ea20000000800 */
[----:B------:R-:W3:Y:S01]  /*0150*/  LDCU UR12, c[0x0][0x3a0] ;  /* 0x00007400ff0c77ac */ /* 0x000ee20008000800 */
[----:B------:R-:W-:Y:S01]  /*0160*/  USHF.R.U32.HI UR4, URZ, 0x4, UR4 ;  /* 0x00000004ff047899 */ /* 0x000fe20008011604 */
[----:B------:R-:W4:Y:S05]  /*0170*/  LDCU UR11, c[0x0][0x398] ;  /* 0x00007300ff0b77ac */ /* 0x000f2a0008000800 */
[----:B------:R-:W2:Y:S01]  /*0180*/  LDC.64 R22, c[0x0][0x380] ;  /* 0x0000e000ff167b82 */ /* 0x000ea20000000a00 */
[----:B-1----:R-:W-:Y:S01]  /*0190*/  IMAD R16, R2, UR6, RZ ;  /* 0x0000000602107c24 */ /* 0x002fe2000f8e02ff */
[----:B------:R-:W-:-:S02]  /*01a0*/  UIADD3 UR6, UPT, UPT, UR5, 0x400, URZ ;  /* 0x0000040005067890 */ /* 0x000fc4000fffe0ff */
[----:B------:R-:W-:Y:S02]  /*01b0*/  UIADD3 UR4, UPT, UPT, -UR4, URZ, URZ ;  /* 0x000000ff04047290 */ /* 0x000fe4000fffe1ff */
[----:B0-----:R-:W-:Y:S01]  /*01c0*/  ULEA UR5, UR7, UR5, 0x18 ;  /* 0x0000000507057291 */ /* 0x001fe2000f8ec0ff */
[----:B------:R-:W-:Y:S01]  /*01d0*/  IADD3 R6, PT, PT, R21, R16, RZ ;  /* 0x0000001015067210 */ /* 0x000fe20007ffe0ff */
[----:B------:R-:W-:-:S03]  /*01e0*/  ULEA UR6, UR7, UR6, 0x18 ;  /* 0x0000000607067291 */ /* 0x000fc6000f8ec0ff */
[----:B------:R-:W-:Y:S01]  /*01f0*/  LEA R6, R5, R6, 0x5 ;  /* 0x0000000605067211 */ /* 0x000fe200078e28ff */
[----:B------:R-:W-:Y:S01]  /*0200*/  IMAD R5, R3, UR10, R21 ;  /* 0x0000000a03057c24 */ /* 0x000fe2000f8e0215 */
[C---:B------:R-:W-:Y:S02]  /*0210*/  LEA R18, R2.reuse, UR5, 0x6 ;  /* 0x0000000502127c11 */ /* 0x040fe4000f8e30ff */
[C---:B------:R-:W-:Y:S02]  /*0220*/  LEA R19, R21.reuse, UR6, 0x2 ;  /* 0x0000000615137c11 */ /* 0x040fe4000f8e10ff */
[----:B------:R-:W-:Y:S02]  /*0230*/  LEA R20, R21, R18, 0x2 ;  /* 0x0000001215147211 */ /* 0x000fe400078e10ff */
[----:B---34-:R-:W-:-:S07]  /*0240*/  LEA R17, R2, R19, 0x7 ;  /* 0x0000001302117211 */ /* 0x018fce00078e38ff */
.L_x_5:
[----:B------:R-:W-:Y:S01]  /*0250*/  ISETP.GE.AND P0, PT, R2, UR12, PT ;  /* 0x0000000c02007c0c */ /* 0x000fe2000bf06270 */
[----:B------:R-:W-:Y:S01]  /*0260*/  HFMA2 R24, -RZ, RZ, 0, 0 ;  /* 0x00000000ff187431 */ /* 0x000fe200000001ff */
[----:B------:R-:W-:Y:S02]  /*0270*/  ISETP.GE.AND P1, PT, R21, UR12, PT ;  /* 0x0000000c15007c0c */ /* 0x000fe4000bf26270 */
[-C--:B--2---:R-:W-:Y:S02]  /*0280*/  ISETP.GE.OR P2, PT, R4, R7.reuse, P0 ;  /* 0x000000070400720c */ /* 0x084fe40000746670 */
[----:B------:R-:W-:Y:S02]  /*0290*/  ISETP.GE.OR P0, PT, R0, R7, P0 ;  /* 0x000000070000720c */ /* 0x000fe40000706670 */
[----:B------:R-:W-:-:S09]  /*02a0*/  ISETP.GE.OR P1, PT, R3, UR11, P1 ;  /* 0x0000000b03007c0c */ /* 0x000fd20008f26670 */
[----:B------:R-:W0:Y:S01]  /*02b0*/  @!P2 LDC.64 R8, c[0x0][0x388] ;  /* 0x0000e200ff08ab82 */ /* 0x000e220000000a00 */
[----:B------:R-:W-:Y:S02]  /*02c0*/  @!P2 SHF.R.S32.HI R11, RZ, 0x1f, R16 ;  /* 0x0000001fff0ba819 */ /* 0x000fe40000011410 */
[----:B------:R-:W-:-:S04]  /*02d0*/  @!P2 IADD3 R14, P3, PT, R0, R16, RZ ;  /* 0x00000010000ea210 */ /* 0x000fc80007f7e0ff */
[----:B------:R-:W-:Y:S01]  /*02e0*/  @!P2 LEA.HI.X.SX32 R15, R0, R11, 0x1, P3 ;  /* 0x0000000b000fa211 */ /* 0x000fe200018f0eff */
[----:B------:R-:W1:Y:S01]  /*02f0*/  @!P0 LDC.64 R12, c[0x0][0x388] ;  /* 0x0000e200ff0c8b82 */ /* 0x000e620000000a00 */
[----:B------:R-:W-:-:S05]  /*0300*/  IMAD.WIDE R10, R5, 0x4, R22 ;  /* 0x00000004050a7825 */ /* 0x000fca00078e0216 */
[----:B------:R-:W2:Y:S01]  /*0310*/  @!P1 LDG.E.CONSTANT R24, desc[UR8][R10.64] ;  /* 0x000000080a189981 */ /* 0x000ea2000c1e9900 */
[----:B0-----:R-:W-:-:S04]  /*0320*/  @!P2 LEA R8, P3, R14, R8, 0x2 ;  /* 0x000000080e08a211 */ /* 0x001fc800078610ff */
[----:B------:R-:W-:Y:S01]  /*0330*/  @!P2 LEA.HI.X R9, R14, R9, R15, 0x2, P3 ;  /* 0x000000090e09a211 */ /* 0x000fe200018f140f */
[----:B-1----:R-:W-:-:S04]  /*0340*/  @!P0 IMAD.WIDE R28, R6, 0x4, R12 ;  /* 0x00000004061c8825 */ /* 0x002fc800078e020c */
[----:B------:R-:W-:Y:S01]  /*0350*/  HFMA2 R12, -RZ, RZ, 0, 0 ;  /* 0x00000000ff0c7431 */ /* 0x000fe200000001ff */
[----:B------:R-:W-:-:S06]  /*0360*/  MOV R14, RZ ;  /* 0x000000ff000e7202 */ /* 0x000fcc0000000f00 */
[----:B------:R-:W3:Y:S04]  /*0370*/  @!P0 LDG.E.CONSTANT R14, desc[UR8][R28.64] ;  /* 0x000000081c0e8981 */ /* 0x000ee8000c1e9900 */
[----:B------:R-:W4:Y:S04]  /*0380*/  @!P2 LDG.E.CONSTANT R12, desc[UR8][R8.64+0x40] ;  /* 0x00004008080ca981 */ /* 0x000f28000c1e9900 */
[----:B--2---:R-:W-:Y:S04]  /*0390*/  STS [R20], R24 ;  /* 0x0000001814007388 */ /* 0x004fe80000000800 */
[----:B---3--:R-:W-:Y:S04]  /*03a0*/  STS [R17], R14 ;  /* 0x0000000e11007388 */ /* 0x008fe80000000800 */
[----:B----4-:R-:W-:Y:S01]  /*03b0*/  STS [R17+0x40], R12 ;  /* 0x0000400c11007388 */ /* 0x010fe20000000800 */
[----:B------:R-:W-:Y:S06]  /*03c0*/  BAR.SYNC.DEFER_BLOCKING 0x0 ;  /* 0x0000000000007b1d */ /* 0x000fec0000010000 */
[----:B------:R-:W-:Y:S04]  /*03d0*/  LDS R11, [R19] ;  /* 0x00000000130b7984 */ /* 0x000fe80000000800 */
[----:B------:R-:W0:Y:S04]  /*03e0*/  LDS.128 R12, [R18] ;  /* 0x00000000120c7984 */ /* 0x000e280000000c00 */
[----:B------:R-:W1:Y:S04]  /*03f0*/  LDS R8, [R19+0x40] ;  /* 0x0000400013087984 */ /* 0x000e680000000800 */
[----:B------:R-:W2:Y:S04]  /*0400*/  LDS R10, [R19+0xc0] ;  /* 0x0000c000130a7984 */ /* 0x000ea80000000800 */
[----:B------:R-:W3:Y:S04]  /*0410*/  LDS R26, [R19+0x80] ;  /* 0x00008000131a7984 */ /* 0x000ee80000000800 */
[----:B------:R-:W4:Y:S04]  /*0420*/  LDS R9, [R19+0x100] ;  /* 0x0001000013097984 */ /* 0x000f280000000800 */
[----:B------:R-:W-:Y:S04]  /*0430*/  LDS R24, [R19+0x1c0] ;  /* 0x0001c00013187984 */ /* 0x000fe80000000800 */
[----:B------:R-:W-:Y:S01]  /*0440*/  LDS R28, [R19+0x740] ;  /* 0x00074000131c7984 */ /* 0x000fe20000000800 */
[----:B0-----:R-:W-:-:S03]  /*0450*/  FFMA R25, R12, R11, R25 ;  /* 0x0000000b0c197223 */ /* 0x001fc60000000019 */
[----:B------:R-:W0:Y:S01]  /*0460*/  LDS R11, [R19+0x140] ;  /* 0x00014000130b7984 */ /* 0x000e220000000800 */
[----:B-1----:R-:W-:-:S03]  /*0470*/  FFMA R27, R12, R8, R27 ;  /* 0x000000080c1b7223 */ /* 0x002fc6000000001b */
[----:B------:R-:W1:Y:S01]  /*0480*/  LDS R12, [R19+0x180] ;  /* 0x00018000130c7984 */ /* 0x000e620000000800 */
[-C--:B--2---:R-:W-:Y:S01]  /*0490*/  FFMA R10, R10, R13.reuse, R27 ;  /* 0x0000000d0a0a7223 */ /* 0x084fe2000000001b */
[----:B---3--:R-:W-:Y:S02]  /*04a0*/  FFMA R26, R26, R13, R25 ;  /* 0x0000000d1a1a7223 */ /* 0x008fe40000000019 */
[----:B------:R-:W-:Y:S02]  /*04b0*/  LDS R13, [R19+0x200] ;  /* 0x00020000130d7984 */ /* 0x000fe40000000800 */
[-C--:B----4-:R-:W-:Y:S02]  /*04c0*/  FFMA R25, R9, R14.reuse, R26 ;  /* 0x0000000e09197223 */ /* 0x090fe4000000001a */
[----:B------:R-:W-:Y:S01]  /*04d0*/  LDS R26, [R19+0x700] ;  /* 0x00070000131a7984 */ /* 0x000fe20000000800 */
[----:B0-----:R-:W-:-:S03]  /*04e0*/  FFMA R27, R11, R14, R10 ;  /* 0x0000000e0b1b7223 */ /* 0x001fc6000000000a */
[----:B------:R-:W0:Y:S01]  /*04f0*/  LDS.128 R8, [R18+0x10] ;  /* 0x0000100012087984 */ /* 0x000e220000000c00 */
[----:B-1----:R-:W-:-:S03]  /*0500*/  FFMA R29, R12, R15, R25 ;  /* 0x0000000f0c1d7223 */ /* 0x002fc60000000019 */
[----:B------:R-:W1:Y:S04]  /*0510*/  LDS R25, [R19+0x240] ;  /* 0x0002400013197984 */ /* 0x000e680000000800 */
[----:B------:R-:W2:Y:S04]  /*0520*/  LDS R14, [R19+0x280] ;  /* 0x00028000130e7984 */ /* 0x000ea80000000800 */
[----:B------:R-:W3:Y:S01]  /*0530*/  LDS R12, [R19+0x2c0] ;  /* 0x0002c000130c7984 */ /* 0x000ee20000000800 */
[----:B------:R-:W-:-:S03]  /*0540*/  FFMA R24, R24, R15, R27 ;  /* 0x0000000f18187223 */ /* 0x000fc6000000001b */
[----:B------:R-:W4:Y:S01]  /*0550*/  LDS R15, [R19+0x340] ;  /* 0x00034000130f7984 */ /* 0x000f220000000800 */
[----:B0-----:R-:W-:-:S03]  /*0560*/  FFMA R29, R8, R13, R29 ;  /* 0x0000000d081d7223 */ /* 0x001fc6000000001d */
[----:B------:R-:W0:Y:S01]  /*0570*/  LDS R13, [R19+0x300] ;  /* 0x00030000130d7984 */ /* 0x000e220000000800 */
[----:B-1----:R-:W-:-:S03]  /*0580*/  FFMA R25, R8, R25, R24 ;  /* 0x0000001908197223 */ /* 0x002fc60000000018 */
[----:B------:R-:W1:Y:S01]  /*0590*/  LDS R8, [R19+0x380] ;  /* 0x0003800013087984 */ /* 0x000e620000000800 */
[----:B--2---:R-:W-:-:S03]  /*05a0*/  FFMA R14, R14, R9, R29 ;  /* 0x000000090e0e7223 */ /* 0x004fc6000000001d */
[----:B------:R-:W2:Y:S01]  /*05b0*/  LDS R24, [R19+0x3c0] ;  /* 0x0003c00013187984 */ /* 0x000ea20000000800 */
[----:B---3--:R-:W-:-:S03]  /*05c0*/  FFMA R12, R12, R9, R25 ;  /* 0x000000090c0c7223 */ /* 0x008fc60000000019 */
[----:B------:R-:W-:Y:S01]  /*05d0*/  LDS R25, [R19+0x400] ;  /* 0x0004000013197984 */ /* 0x000fe20000000800 */
[-C--:B----4-:R-:W-:Y:S01]  /*05e0*/  FFMA R27, R15, R10.reuse, R12 ;  /* 0x0000000a0f1b7223 */ /* 0x090fe2000000000c */
[----:B0-----:R-:W-:Y:S02]  /*05f0*/  FFMA R9, R13, R10, R14 ;  /* 0x0000000a0d097223 */ /* 0x001fe4000000000e */
[----:B------:R-:W0:Y:S02]  /*0600*/  LDS.128 R12, [R18+0x20] ;  /* 0x00002000120c7984 */ /* 0x000e240000000c00 */
[-C--:B-1----:R-:W-:Y:S02]  /*0610*/  FFMA R29, R8, R11.reuse, R9 ;  /* 0x0000000b081d7223 */ /* 0x082fe40000000009 */
[----:B------:R-:W1:Y:S01]  /*0620*/  LDS R9, [R19+0x440] ;  /* 0x0004400013097984 */ /* 0x000e620000000800 */
[----:B--2---:R-:W-:-:S03]  /*0630*/  FFMA R24, R24, R11, R27 ;  /* 0x0000000b18187223 */ /* 0x004fc6000000001b */
[----:B------:R-:W2:Y:S04]  /*0640*/  LDS R27, [R19+0x480] ;  /* 0x00048000131b7984 */ /* 0x000ea80000000800 */
[----:B------:R-:W3:Y:S04]  /*0650*/  LDS R8, [R19+0x4c0] ;  /* 0x0004c00013087984 */ /* 0x000ee80000000800 */
        /* <DEDUP_REMOVED lines=11> */
[----:B------:R-:W0:Y:S04]  /*0710*/  LDS.128 R8, [R18+0x30] ;  /* 0x0000300012087984 */ /* 0x000e280000000c00 */
[----:B------:R-:W3:Y:S01]  /*0720*/  LDS R25, [R19+0x640] ;  /* 0x0006400013197984 */ /* 0x000ee20000000800 */
[-C--:B-1----:R-:W-:Y:S01]  /*0730*/  FFMA R27, R12, R15.reuse, R27 ;  /* 0x0000000f0c1b7223 */ /* 0x082fe2000000001b */
[----:B--2---:R-:W-:-:S02]  /*0740*/  FFMA R24, R24, R15, R29 ;  /* 0x0000000f18187223 */ /* 0x004fc4000000001d */
[----:B------:R-:W1:Y:S04]  /*0750*/  LDS R14, [R19+0x680] ;  /* 0x00068000130e7984 */ /* 0x000e680000000800 */
[----:B------:R-:W2:Y:S01]  /*0760*/  LDS R12, [R19+0x6c0] ;  /* 0x0006c000130c7984 */ /* 0x000ea20000000800 */
[----:B------:R-:W-:Y:S01]  /*0770*/  UIADD3 UR4, UPT, UPT, UR4, 0x1, URZ ;  /* 0x0000000104047890 */ /* 0x000fe2000fffe0ff */
[C---:B0-----:R-:W-:Y:S01]  /*0780*/  FFMA R13, R8.reuse, R13, R27 ;  /* 0x0000000d080d7223 */ /* 0x041fe2000000001b */
[----:B---3--:R-:W-:Y:S02]  /*0790*/  FFMA R25, R8, R25, R24 ;  /* 0x0000001908197223 */ /* 0x008fe40000000018 */
[----:B------:R-:W0:Y:S04]  /*07a0*/  LDS R24, [R19+0x780] ;  /* 0x0007800013187984 */ /* 0x000e280000000800 */
[----:B------:R-:W3:Y:S01]  /*07b0*/  LDS R8, [R19+0x7c0] ;  /* 0x0007c00013087984 */ /* 0x000ee20000000800 */
[----:B------:R-:W-:Y:S01]  /*07c0*/  UISETP.NE.AND UP0, UPT, UR4, URZ, UPT ;  /* 0x000000ff0400728c */ /* 0x000fe2000bf05270 */
[-C--:B-1----:R-:W-:Y:S01]  /*07d0*/  FFMA R13, R14, R9.reuse, R13 ;  /* 0x000000090e0d7223 */ /* 0x082fe2000000000d */
[----:B--2---:R-:W-:-:S03]  /*07e0*/  FFMA R25, R12, R9, R25 ;  /* 0x000000090c197223 */ /* 0x004fc60000000019 */
[-C--:B------:R-:W-:Y:S01]  /*07f0*/  FFMA R13, R26, R10.reuse, R13 ;  /* 0x0000000a1a0d7223 */ /* 0x080fe2000000000d */
[----:B------:R-:W-:Y:S01]  /*0800*/  FFMA R27, R28, R10, R25 ;  /* 0x0000000a1c1b7223 */ /* 0x000fe20000000019 */
[----:B------:R-:W-:Y:S02]  /*0810*/  IADD3 R2, PT, PT, R2, 0x10, RZ ;  /* 0x0000001002027810 */ /* 0x000fe40007ffe0ff */
[----:B------:R-:W-:Y:S02]  /*0820*/  IADD3 R5, PT, PT, R5, 0x10, RZ ;  /* 0x0000001005057810 */ /* 0x000fe40007ffe0ff */
[----:B------:R-:W-:Y:S02]  /*0830*/  IADD3 R21, PT, PT, R21, 0x10, RZ ;  /* 0x0000001015157810 */ /* 0x000fe40007ffe0ff */
[C---:B------:R-:W-:Y:S02]  /*0840*/  LEA R16, R7.reuse, R16, 0x4 ;  /* 0x0000001007107211 */ /* 0x040fe400078e20ff */
[----:B------:R-:W-:Y:S01]  /*0850*/  LEA R6, R7, R6, 0x4 ;  /* 0x0000000607067211 */ /* 0x000fe200078e20ff */
[-C--:B0-----:R-:W-:Y:S01]  /*0860*/  FFMA R25, R24, R11.reuse, R13 ;  /* 0x0000000b18197223 */ /* 0x081fe2000000000d */
[----:B---3--:R-:W-:Y:S01]  /*0870*/  FFMA R27, R8, R11, R27 ;  /* 0x0000000b081b7223 */ /* 0x008fe2000000001b */
[----:B------:R-:W-:Y:S06]  /*0880*/  BAR.SYNC.DEFER_BLOCKING 0x0 ;  /* 0x0000000000007b1d */ /* 0x000fec0000010000 */
[----:B------:R-:W-:Y:S05]  /*0890*/  BRA.U UP0, `(.L_x_5) ;  /* 0xfffffff9006c7547 */ /* 0x000fea000b83ffff */
.L_x_4:
[----:B------:R-:W0:Y:S02]  /*08a0*/  LDCU.64 UR6, c[0x0][0x398] ;  /* 0x00007300ff0677ac */ /* 0x000e240008000a00 */
[----:B0-----:R-:W-:Y:S02]  /*08b0*/  ISETP.GE.AND P0, PT, R0, UR7, PT ;  /* 0x0000000700007c0c */ /* 0x001fe4000bf06270 */
[----:B------:R-:W-:Y:S02]  /*08c0*/  ISETP.GE.AND P1, PT, R4, UR7, PT ;  /* 0x0000000704007c0c */ /* 0x000fe4000bf26270 */
[C---:B------:R-:W-:Y:S02]  /*08d0*/  ISETP.GE.OR P0, PT, R3.reuse, UR6, P0 ;  /* 0x0000000603007c0c */ /* 0x040fe40008706670 */
[----:B------:R-:W-:-:S11]  /*08e0*/  ISETP.GE.OR P1, PT, R3, UR6, P1 ;  /* 0x0000000603007c0c */ /* 0x000fd60008f26670 */
[----:B------:R-:W0:Y:S01]  /*08f0*/  @!P0 LDC.64 R6, c[0x0][0x390] ;  /* 0x0000e400ff068b82 */ /* 0x000e220000000a00 */
[----:B------:R-:W-:-:S04]  /*0900*/  @!P0 IMAD R5, R3, UR7, R0 ;  /* 0x0000000703058c24 */ /* 0x000fc8000f8e0200 */
[----:B0-----:R-:W-:-:S05]  /*0910*/  @!P0 IMAD.WIDE R4, R5, 0x4, R6 ;  /* 0x0000000405048825 */ /* 0x001fca00078e0206 */
[----:B------:R0:W-:Y:S01]  /*0920*/  @!P0 STG.E desc[UR8][R4.64], R25 ;  /* 0x0000001904008986 */ /* 0x0001e2000c101908 */
[----:B------:R-:W-:Y:S05]  /*0930*/  @P1 EXIT ;  /* 0x000000000000194d */ /* 0x000fea0003800000 */
[----:B------:R-:W1:Y:S01]  /*0940*/  LDCU.64 UR4, c[0x0][0x390] ;  /* 0x00007200ff0477ac */ /* 0x000e620008000a00 */
[----:B------:R-:W-:-:S05]  /*0950*/  IMAD R3, R3, UR7, RZ ;  /* 0x0000000703037c24 */ /* 0x000fca000f8e02ff */
[----:B0-----:R-:W-:Y:S02]  /*0960*/  SHF.R.S32.HI R5, RZ, 0x1f, R3 ;  /* 0x0000001fff057819 */ /* 0x001fe40000011403 */
[----:B------:R-:W-:-:S04]  /*0970*/  IADD3 R3, P0, PT, R0, R3, RZ ;  /* 0x0000000300037210 */ /* 0x000fc80007f1e0ff */
[----:B------:R-:W-:Y:S02]  /*0980*/  LEA.HI.X.SX32 R0, R0, R5, 0x1, P0 ;  /* 0x0000000500007211 */ /* 0x000fe400000f0eff */
[----:B-1----:R-:W-:-:S04]  /*0990*/  LEA R2, P0, R3, UR4, 0x2 ;  /* 0x0000000403027c11 */ /* 0x002fc8000f8010ff */
[----:B------:R-:W-:-:S05]  /*09a0*/  LEA.HI.X R3, R3, UR5, R0, 0x2, P0 ;  /* 0x0000000503037c11 */ /* 0x000fca00080f1400 */
[----:B------:R-:W-:Y:S01]  /*09b0*/  STG.E desc[UR8][R2.64+0x40], R27 ;  /* 0x0000401b02007986 */ /* 0x000fe2000c101908 */
[----:B------:R-:W-:Y:S05]  /*09c0*/  EXIT ;  /* 0x000000000000794d */ /* 0x000fea0003800000 */
.L_x_6:
        /* <DEDUP_REMOVED lines=11> */
.L_x_13:


//--------------------- .text._Z17gemm_naive_kernelPKfS0_Pfiii --------------------------
	.section	.text._Z17gemm_naive_kernelPKfS0_Pfiii,"ax",@progbits
	.align	128
        .global         _Z17gemm_naive_kernelPKfS0_Pfiii
        .type           _Z17gemm_naive_kernelPKfS0_Pfiii,@function
        .size           _Z17gemm_naive_kernelPKfS0_Pfiii,(.L_x_14 - _Z17gemm_naive_kernelPKfS0_Pfiii)
        .other          _Z17gemm_naive_kernelPKfS0_Pfiii,@"STO_CUDA_ENTRY STV_DEFAULT"
_Z17gemm_naive_kernelPKfS0_Pfiii:
.text._Z17gemm_naive_kernelPKfS0_Pfiii:
[----:B------:R-:W-:Y:S01]  /*0000*/  LDC R1, c[0x0][0x37c] ;  /* 0x0000df00ff017b82 */ /* 0x000fe20000000800 */
[----:B------:R-:W0:Y:S07]  /*0010*/  S2R R7, SR_TID.X ;  /* 0x0000000000077919 */ /* 0x000e2e0000002100 */
[----:B------:R-:W1:Y:S01]  /*0020*/  LDC R5, c[0x0][0x364] ;  /* 0x0000d900ff057b82 */ /* 0x000e620000000800 */
[----:B------:R-:W1:Y:S07]  /*0030*/  S2R R4, SR_TID.Y ;  /* 0x0000000000047919 */ /* 0x000e6e0000002200 */
[----:B------:R-:W0:Y:S08]  /*0040*/  S2UR UR5, SR_CTAID.X ;  /* 0x00000000000579c3 */ /* 0x000e300000002500 */
[----:B------:R-:W0:Y:S08]  /*0050*/  LDC R0, c[0x0][0x360] ;  /* 0x0000d800ff007b82 */ /* 0x000e300000000800 */
[----:B------:R-:W1:Y:S08]  /*0060*/  S2UR UR4, SR_CTAID.Y ;  /* 0x00000000000479c3 */ /* 0x000e700000002600 */
[----:B------:R-:W2:Y:S01]  /*0070*/  LDC.64 R2, c[0x0][0x398] ;  /* 0x0000e600ff027b82 */ /* 0x000ea20000000a00 */
[----:B0-----:R-:W-:-:S02]  /*0080*/  IMAD R0, R0, UR5, R7 ;  /* 0x0000000500007c24 */ /* 0x001fc4000f8e0207 */
[----:B-1----:R-:W-:-:S03]  /*0090*/  IMAD R5, R5, UR4, R4 ;  /* 0x0000000405057c24 */ /* 0x002fc6000f8e0204 */
[----:B--2---:R-:W-:-:S04]  /*00a0*/  ISETP.GE.AND P0, PT, R0, R3, PT ;  /* 0x000000030000720c */ /* 0x004fc80003f06270 */
[----:B------:R-:W-:-:S13]  /*00b0*/  ISETP.GE.OR P0, PT, R5, R2, P0 ;  /* 0x000000020500720c */ /* 0x000fda0000706670 */
[----:B------:R-:W-:Y:S05]  /*00c0*/  @P0 EXIT ;  /* 0x000000000000094d */ /* 0x000fea0003800000 */
[----:B------:R-:W0:Y:S01]  /*00d0*/  LDCU UR6, c[0x0][0x3a0] ;  /* 0x00007400ff0677ac */ /* 0x000e220008000800 */
[----:B------:R-:W-:Y:S01]  /*00e0*/  HFMA2 R2, -RZ, RZ, 0, 0 ;  /* 0x00000000ff027431 */ /* 0x000fe200000001ff */
[----:B------:R-:W1:Y:S01]  /*00f0*/  LDCU.64 UR8, c[0x0][0x358] ;  /* 0x00006b00ff0877ac */ /* 0x000e620008000a00 */
[----:B0-----:R-:W-:-:S09]  /*0100*/  UISETP.GE.AND UP0, UPT, UR6, 0x1, UPT ;  /* 0x000000010600788c */ /* 0x001fd2000bf06270 */
[----:B-1----:R-:W-:Y:S05]  /*0110*/  BRA.U !UP0, `(.L_x_7) ;  /* 0x0000000108f07547 */ /* 0x002fea000b800000 */
[----:B------:R-:W-:Y:S02]  /*0120*/  UISETP.GE.U32.AND UP1, UPT, UR6, 0x4, UPT ;  /* 0x000000040600788c */ /* 0x000fe4000bf26070 */
[----:B------:R-:W-:Y:S01]  /*0130*/  IMAD R4, R5, UR6, RZ ;  /* 0x0000000605047c24 */ /* 0x000fe2000f8e02ff */
[----:B------:R-:W-:Y:S01]  /*0140*/  ULOP3.LUT UR5, UR6, 0x3, URZ, 0xc0, !UPT ;  /* 0x0000000306057892 */ /* 0x000fe2000f8ec0ff */
[----:B------:R-:W-:Y:S01]  /*0150*/  MOV R2, RZ ;  /* 0x000000ff00027202 */ /* 0x000fe20000000f00 */
[----:B------:R-:W-:Y:S02]  /*0160*/  UMOV UR4, URZ ;  /* 0x000000ff00047c82 */ /* 0x000fe40008000000 */
[----:B------:R-:W-:Y:S02]  /*0170*/  UISETP.NE.AND UP0, UPT, UR5, URZ, UPT ;  /* 0x000000ff0500728c */ /* 0x000fe4000bf05270 */
[----:B------:R-:W-:Y:S09]  /*0180*/  BRA.U !UP1, `(.L_x_8) ;  /* 0x0000000109847547 */ /* 0x000ff2000b800000 */
[----:B------:R-:W0:Y:S01]  /*0190*/  LDC.64 R6, c[0x0][0x380] ;  /* 0x0000e000ff067b82 */ /* 0x000e220000000a00 */
[----:B------:R-:W-:Y:S01]  /*01a0*/  ULOP3.LUT UR4, UR6, 0x7ffffffc, URZ, 0xc0, !UPT ;  /* 0x7ffffffc06047892 */ /* 0x000fe2000f8ec0ff */
[----:B------:R-:W-:Y:S02]  /*01b0*/  MOV R2, RZ ;  /* 0x000000ff00027202 */ /* 0x000fe40000000f00 */
[----:B------:R-:W-:Y:S01]  /*01c0*/  MOV R10, R0 ;  /* 0x00000000000a7202 */ /* 0x000fe20000000f00 */
[----:B------:R-:W-:Y:S01]  /*01d0*/  UIADD3 UR6, UPT, UPT, -UR4, URZ, URZ ;  /* 0x000000ff04067290 */ /* 0x000fe2000fffe1ff */
[----:B0-----:R-:W-:-:S03]  /*01e0*/  IMAD.WIDE.U32 R6, R4, 0x4, R6 ;  /* 0x0000000404067825 */ /* 0x001fc600078e0006 */
[----:B------:R-:W-:-:S04]  /*01f0*/  IADD3 R18, P0, PT, R6, 0x8, RZ ;  /* 0x0000000806127810 */ /* 0x000fc80007f1e0ff */
[----:B------:R-:W-:-:S09]  /*0200*/  IADD3.X R19, PT, PT, RZ, R7, RZ, P0, !PT ;  /* 0x00000007ff137210 */ /* 0x000fd200007fe4ff */
.L_x_9:
[----:B------:R-:W0:Y:S01]  /*0210*/  LDC.64 R12, c[0x0][0x388] ;  /* 0x0000e200ff0c7b82 */ /* 0x000e220000000a00 */
[----:B------:R-:W-:Y:S02]  /*0220*/  MOV R6, R18 ;  /* 0x0000001200067202 */ /* 0x000fe40000000f00 */
[----:B------:R-:W-:-:S05]  /*0230*/  MOV R7, R19 ;  /* 0x0000001300077202 */ /* 0x000fca0000000f00 */
[----:B------:R-:W2:Y:S04]  /*0240*/  LDG.E.CONSTANT R11, desc[UR8][R6.64+-0x8] ;  /* 0xfffff808060b7981 */ /* 0x000ea8000c1e9900 */
[----:B------:R-:W3:Y:S04]  /*0250*/  LDG.E.CONSTANT R18, desc[UR8][R6.64+-0x4] ;  /* 0xfffffc0806127981 */ /* 0x000ee8000c1e9900 */
[----:B------:R-:W4:Y:S04]  /*0260*/  LDG.E.CONSTANT R20, desc[UR8][R6.64] ;  /* 0x0000000806147981 */ /* 0x000f28000c1e9900 */
[----:B------:R-:W5:Y:S01]  /*0270*/  LDG.E.CONSTANT R22, desc[UR8][R6.64+0x4] ;  /* 0x0000040806167981 */ /* 0x000f62000c1e9900 */
[----:B0-----:R-:W-:-:S04]  /*0280*/  IMAD.WIDE R12, R10, 0x4, R12 ;  /* 0x000000040a0c7825 */ /* 0x001fc800078e020c */
[C---:B------:R-:W-:Y:S02]  /*0290*/  IMAD.WIDE R14, R3.reuse, 0x4, R12 ;  /* 0x00000004030e7825 */ /* 0x040fe400078e020c */
[----:B------:R-:W2:Y:S02]  /*02a0*/  LDG.E.CONSTANT R12, desc[UR8][R12.64] ;  /* 0x000000080c0c7981 */ /* 0x000ea4000c1e9900 */
[C---:B------:R-:W-:Y:S02]  /*02b0*/  IMAD.WIDE R16, R3.reuse, 0x4, R14 ;  /* 0x0000000403107825 */ /* 0x040fe400078e020e */
[----:B------:R-:W3:Y:S02]  /*02c0*/  LDG.E.CONSTANT R14, desc[UR8][R14.64] ;  /* 0x000000080e0e7981 */ /* 0x000ee4000c1e9900 */
[----:B------:R-:W-:Y:S02]  /*02d0*/  IMAD.WIDE R8, R3, 0x4, R16 ;  /* 0x0000000403087825 */ /* 0x000fe400078e0210 */
[----:B------:R-:W4:Y:S04]  /*02e0*/  LDG.E.CONSTANT R16, desc[UR8][R16.64] ;  /* 0x0000000810107981 */ /* 0x000f28000c1e9900 */
[----:B------:R-:W5:Y:S01]  /*02f0*/  LDG.E.CONSTANT R8, desc[UR8][R8.64] ;  /* 0x0000000808087981 */ /* 0x000f62000c1e9900 */
[----:B------:R-:W-:-:S04]  /*0300*/  UIADD3 UR6, UPT, UPT, UR6, 0x4, URZ ;  /* 0x0000000406067890 */ /* 0x000fc8000fffe0ff */
[----:B------:R-:W-:Y:S01]  /*0310*/  UISETP.NE.AND UP1, UPT, UR6, URZ, UPT ;  /* 0x000000ff0600728c */ /* 0x000fe2000bf25270 */
[----:B------:R-:W-:Y:S01]  /*0320*/  LEA R10, R3, R10, 0x2 ;  /* 0x0000000a030a7211 */ /* 0x000fe200078e10ff */
[----:B--2---:R-:W-:-:S04]  /*0330*/  FFMA R11, R11, R12, R2 ;  /* 0x0000000c0b0b7223 */ /* 0x004fc80000000002 */
[----:B---3--:R-:W-:Y:S01]  /*0340*/  FFMA R11, R18, R14, R11 ;  /* 0x0000000e120b7223 */ /* 0x008fe2000000000b */
[----:B------:R-:W-:-:S03]  /*0350*/  IADD3 R18, P0, PT, R6, 0x10, RZ ;  /* 0x0000001006127810 */ /* 0x000fc60007f1e0ff */
[----:B----4-:R-:W-:Y:S01]  /*0360*/  FFMA R11, R20, R16, R11 ;  /* 0x00000010140b7223 */ /* 0x010fe2000000000b */
[----:B------:R-:W-:-:S03]  /*0370*/  IADD3.X R19, PT, PT, RZ, R7, RZ, P0, !PT ;  /* 0x00000007ff137210 */ /* 0x000fc600007fe4ff */
[----:B-----5:R-:W-:Y:S01]  /*0380*/  FFMA R2, R22, R8, R11 ;  /* 0x0000000816027223 */ /* 0x020fe2000000000b */
[----:B------:R-:W-:Y:S06]  /*0390*/  BRA.U UP1, `(.L_x_9) ;  /* 0xfffffffd019c7547 */ /* 0x000fec000b83ffff */
.L_x_8:
[----:B------:R-:W-:Y:S05]  /*03a0*/  BRA.U !UP0, `(.L_x_7) ;  /* 0x00000001084c7547 */ /* 0x000fea000b800000 */
[----:B------:R-:W0:Y:S01]  /*03b0*/  LDC.64 R8, c[0x0][0x380] ;  /* 0x0000e000ff087b82 */ /* 0x000e220000000a00 */
[----:B------:R-:W-:Y:S01]  /*03c0*/  IADD3 R11, PT, PT, R4, UR4, RZ ;  /* 0x00000004040b7c10 */ /* 0x000fe2000fffe0ff */
[----:B------:R-:W-:Y:S01]  /*03d0*/  IMAD R4, R3, UR4, R0 ;  /* 0x0000000403047c24 */ /* 0x000fe2000f8e0200 */
[----:B------:R-:W-:-:S05]  /*03e0*/  UIADD3 UR5, UPT, UPT, -UR5, URZ, URZ ;  /* 0x000000ff05057290 */ /* 0x000fca000fffe1ff */
[----:B------:R-:W1:Y:S01]  /*03f0*/  LDC.64 R6, c[0x0][0x388] ;  /* 0x0000e200ff067b82 */ /* 0x000e620000000a00 */
[----:B0-----:R-:W-:-:S03]  /*0400*/  IMAD.WIDE.U32 R8, R11, 0x4, R8 ;  /* 0x000000040b087825 */ /* 0x001fc600078e0008 */
[----:B------:R-:W-:Y:S02]  /*0410*/  MOV R10, R8 ;  /* 0x00000008000a7202 */ /* 0x000fe40000000f00 */
[----:B------:R-:W-:-:S07]  /*0420*/  MOV R13, R9 ;  /* 0x00000009000d7202 */ /* 0x000fce0000000f00 */
.L_x_10:
[----:B-1----:R-:W-:Y:S01]  /*0430*/  IMAD.WIDE R8, R4, 0x4, R6 ;  /* 0x0000000404087825 */ /* 0x002fe200078e0206 */
[----:B------:R-:W-:-:S05]  /*0440*/  MOV R11, R13 ;  /* 0x0000000d000b7202 */ /* 0x000fca0000000f00 */
[----:B------:R-:W2:Y:S04]  /*0450*/  LDG.E.CONSTANT R8, desc[UR8][R8.64] ;  /* 0x0000000808087981 */ /* 0x000ea8000c1e9900 */
[----:B------:R0:W2:Y:S01]  /*0460*/  LDG.E.CONSTANT R11, desc[UR8][R10.64] ;  /* 0x000000080a0b7981 */ /* 0x0000a2000c1e9900 */
[----:B------:R-:W-:-:S04]  /*0470*/  UIADD3 UR5, UPT, UPT, UR5, 0x1, URZ ;  /* 0x0000000105057890 */ /* 0x000fc8000fffe0ff */
[----:B------:R-:W-:Y:S01]  /*0480*/  UISETP.NE.AND UP0, UPT, UR5, URZ, UPT ;  /* 0x000000ff0500728c */ /* 0x000fe2000bf05270 */
[----:B------:R-:W-:Y:S02]  /*0490*/  IADD3 R4, PT, PT, R4, R3, RZ ;  /* 0x0000000304047210 */ /* 0x000fe40007ffe0ff */
[----:B0-----:R-:W-:-:S04]  /*04a0*/  IADD3 R10, P0, PT, R10, 0x4, RZ ;  /* 0x000000040a0a7810 */ /* 0x001fc80007f1e0ff */
[----:B------:R-:W-:Y:S01]  /*04b0*/  IADD3.X R13, PT, PT, RZ, R13, RZ, P0, !PT ;  /* 0x0000000dff0d7210 */ /* 0x000fe200007fe4ff */
[----:B--2---:R-:W-:Y:S01]  /*04c0*/  FFMA R2, R11, R8, R2 ;  /* 0x000000080b027223 */ /* 0x004fe20000000002 */
[----:B------:R-:W-:Y:S07]  /*04d0*/  BRA.U UP0, `(.L_x_10) ;  /* 0xfffffffd00d47547 */ /* 0x000fee000b83ffff */
.L_x_7:
[----:B------:R-:W0:Y:S01]  /*04e0*/  LDC.64 R6, c[0x0][0x390] ;  /* 0x0000e400ff067b82 */ /* 0x000e220000000a00 */
[----:B------:R-:W-:-:S04]  /*04f0*/  IMAD R5, R5, R3, R0 ;  /* 0x0000000305057224 */ /* 0x000fc800078e0200 */
[----:B0-----:R-:W-:-:S05]  /*0500*/  IMAD.WIDE R4, R5, 0x4, R6 ;  /* 0x0000000405047825 */ /* 0x001fca00078e0206 */
[----:B------:R-:W-:Y:S01]  /*0510*/  STG.E desc[UR8][R4.64], R2 ;  /* 0x0000000204007986 */ /* 0x000fe2000c101908 */
[----:B------:R-:W-:Y:S05]  /*0520*/  EXIT ;  /* 0x000000000000794d */ /* 0x000fea0003800000 */
.L_x_11:
        /* <DEDUP_REMOVED lines=13> */
.L_x_14:


//--------------------- .nv.shared._Z17gemm_tiled_kernelILi32EEvPKfS1_Pfiii --------------------------
	.section	.nv.shared._Z17gemm_tiled_kernelILi32EEvPKfS1_Pfiii,"aw",@nobits
	.sectionflags	@""
	.align	4
.nv.shared._Z17gemm_tiled_kernelILi32EEvPKfS1_Pfiii:
	.zero		9216


//--------------------- .nv.shared.reserved.0     --------------------------
	.section	.nv.shared.reserved.0,"aw",@nobits
	.weak		__nv_reservedSMEM_offset_0_alias
	.size		__nv_reservedSMEM_offset_0_alias, 0, 64
	.other		__nv_reservedSMEM_offset_0_alias,@"STO_CUDA_RESERVED_SHARED STV_DEFAULT"
__nv_reservedSMEM_offset_0_alias:
	.zero		0
	.zero		64


//--------------------- .nv.shared._Z24gemm_tiled_1x2_kernel_16PKfS0_Pfiii --------------------------
	.section	.nv.shared._Z24gemm_tiled_1x2_kernel_16PKfS0_Pfiii,"aw",@nobits
	.sectionflags	@""
	.align	4
.nv.shared._Z24gemm_tiled_1x2_kernel_16PKfS0_Pfiii:
	.zero		4096


//--------------------- .nv.constant0._Z17gemm_tiled_kernelILi32EEvPKfS1_Pfiii --------------------------
	.section	.nv.constant0._Z17gemm_tiled_kernelILi32EEvPKfS1_Pfiii,"a",@progbits
	.sectionflags	@""
	.align	4
.nv.constant0._Z17gemm_tiled_kernelILi32EEvPKfS1_Pfiii:
	.zero		932


//--------------------- .nv.constant0._Z24gemm_tiled_1x2_kernel_16PKfS0_Pfiii --------------------------
	.section	.nv.constant0._Z24gemm_tiled_1x2_kernel_16PKfS0_Pfiii,"a",@progbits
	.sectionflags	@""
	.align	4
.nv.constant0._Z24gemm_tiled_1x2_kernel_16PKfS0_Pfiii:
	.zero		932


//--------------------- .nv.constant0._Z17gemm_naive_kernelPKfS0_Pfiii --------------------------
	.section	.nv.constant0._Z17gemm_naive_kernelPKfS0_Pfiii,"a",@progbits
	.sectionflags	@""
	.align	4
.nv.constant0._Z17gemm_naive_kernelPKfS0_Pfiii:
	.zero		932


//--------------------- SYMBOLS --------------------------

	.type		.nv.reservedSmem.offset0,@object
	.size		.nv.reservedSmem.offset0,0x4
	.type		.nv.reservedSmem.cap,@object
	.size		.nv.reservedSmem.cap,0x4
